def matmul_kernel(
    a_ptr,
    b_ptr,
    c_ptr,
    M,
    N,
    K,
    stride_am,
    stride_ak,
    stride_bk,
    stride_bn,
    stride_cm,
    stride_cn,
    BLOCK_M: tl.constexpr,
    BLOCK_N: tl.constexpr,
    BLOCK_K: tl.constexpr,
    GROUP_M: tl.constexpr,
):
    pid = tl.program_id(axis=0)
    num_pid_m = tl.cdiv(M, BLOCK_M)
    num_pid_n = tl.cdiv(N, BLOCK_N)
    num_pid_in_group = GROUP_M * num_pid_n
    group_id = pid // num_pid_in_group
    first_pid_m = group_id * GROUP_M
    group_size_m = min(num_pid_m - first_pid_m, GROUP_M)
    pid_m = first_pid_m + ((pid % num_pid_in_group) % group_size_m)
    pid_n = (pid % num_pid_in_group) // group_size_m

    offs_am = (pid_m * BLOCK_M + tl.arange(0, BLOCK_M)) % M
    offs_bn = (pid_n * BLOCK_N + tl.arange(0, BLOCK_N)) % N
    offs_k = tl.arange(0, BLOCK_K)
    a_ptrs = a_ptr + offs_am[:, None] * stride_am + offs_k[None, :] * stride_ak
    b_ptrs = b_ptr + offs_k[:, None] * stride_bk + offs_bn[None, :] * stride_bn

    acc = tl.zeros((BLOCK_M, BLOCK_N), dtype=tl.float32)
    for kk in range(0, tl.cdiv(K, BLOCK_K)):
        a = tl.load(a_ptrs, mask=offs_k[None, :] < K - kk * BLOCK_K, other=0.0)
        b = tl.load(b_ptrs, mask=offs_k[:, None] < K - kk * BLOCK_K, other=0.0)
        acc = tl.dot(a, b, acc)
        a_ptrs += BLOCK_K * stride_ak
        b_ptrs += BLOCK_K * stride_bk

    c = acc.to(c_ptr.dtype.element_ty)
    offs_cm = pid_m * BLOCK_M + tl.arange(0, BLOCK_M)
    offs_cn = pid_n * BLOCK_N + tl.arange(0, BLOCK_N)
    c_ptrs = c_ptr + offs_cm[:, None] * stride_cm + offs_cn[None, :] * stride_cn
    mask = (offs_cm[:, None] < M) & (offs_cn[None, :] < N)
    tl.store(c_ptrs, c, mask=mask)

# config = {"BLOCK_K": 16, "BLOCK_M": 128, "BLOCK_N": 64, "GROUP_M": 8, "arch": "sm_100", "dtype": "bf16", "num_ctas": 1, "num_stages": 3, "num_warps": 4}
# arch = sm_100


// ===== COMPILED SASS (sm_100a) =====

	.target	sm_100a

	.elftype	@"ET_EXEC"


//--------------------- .note.nv.tkinfo           --------------------------
	.section	.note.nv.tkinfo,"",@"SHT_NOTE"
	.sectionflags	@"SHF_NOTE_NV_TKINFO"
	.tkinfo
        /*0018*/ 	.word	0x00000081
        /*0030*/ 	.string	""
        /*0030*/ 	.string	"ptxas-blackwell"
        /*0030*/ 	.string	"Cuda compilation tools, release 12.9, V12.9.86"
        /*0030*/ 	.string	"Build cuda_12.9.r12.9/compiler.36037853_0"
        /*0030*/ 	.string	"-v  -suppress-debug-info  -lineinfo  -arch sm_100a "



//--------------------- .note.nv.cuver            --------------------------
	.section	.note.nv.cuver,"",@"SHT_NOTE"
	.sectionflags	@"SHF_NOTE_NV_CUVER"
        /*0018*/ 	.short	0x0001
        /*001a*/ 	.short	0x0064
        /*001c*/ 	.short	0x0001
        /*001e*/ 	.short	0x0000
        /*0020*/ 	.short	0x0001
        /*0022*/ 	.short	0x0000


//--------------------- .nv.info                  --------------------------
	.section	.nv.info,"",@"SHT_CUDA_INFO"
	.align	4


	//----- nvinfo : EIATTR_REGCOUNT
	.align		4
        /*0000*/ 	.byte	0x04, 0x2f
        /*0002*/ 	.short	(.L_4 - .L_3)
	.align		4
.L_3:
        /*0004*/ 	.word	index@(matmul_kernel)
        /*0008*/ 	.word	0x00000059


	//----- nvinfo : EIATTR_FRAME_SIZE
	.align		4
.L_4:
        /*000c*/ 	.byte	0x04, 0x11
        /*000e*/ 	.short	(.L_6 - .L_5)
	.align		4
.L_5:
        /*0010*/ 	.word	index@($__internal_2_$__cuda_sm10x_tcgen05_guardrail_trap_unallocated_columns_being_dealloced)
        /*0014*/ 	.word	0x00000000


	//----- nvinfo : EIATTR_FRAME_SIZE
	.align		4
.L_6:
        /*0018*/ 	.byte	0x04, 0x11
        /*001a*/ 	.short	(.L_8 - .L_7)
	.align		4
.L_7:
        /*001c*/ 	.word	index@($__internal_1_$__cuda_sm10x_tcgen05_guardrail_trap_phase_invalid_during_alloc)
        /*0020*/ 	.word	0x00000000


	//----- nvinfo : EIATTR_FRAME_SIZE
	.align		4
.L_8:
        /*0024*/ 	.byte	0x04, 0x11
        /*0026*/ 	.short	(.L_10 - .L_9)
	.align		4
.L_9:
        /*0028*/ 	.word	index@($__internal_0_$__cuda_sm10x_tcgen05_guardrail_trap_col_being_dealloced_not_returned_by_alloc)
        /*002c*/ 	.word	0x00000000


	//----- nvinfo : EIATTR_FRAME_SIZE
	.align		4
.L_10:
        /*0030*/ 	.byte	0x04, 0x11
        /*0032*/ 	.short	(.L_12 - .L_11)
	.align		4
.L_11:
        /*0034*/ 	.word	index@(matmul_kernel)
        /*0038*/ 	.word	0x00000000


	//----- nvinfo : EIATTR_MIN_STACK_SIZE
	.align		4
.L_12:
        /*003c*/ 	.byte	0x04, 0x12
        /*003e*/ 	.short	(.L_14 - .L_13)
	.align		4
.L_13:
        /*0040*/ 	.word	index@(matmul_kernel)
        /*0044*/ 	.word	0x00000000
.L_14:


//--------------------- .nv.info.matmul_kernel    --------------------------
	.section	.nv.info.matmul_kernel,"",@"SHT_CUDA_INFO"
	.sectionflags	@""
	.align	4


	//----- nvinfo : EIATTR_CUDA_API_VERSION
	.align		4
        /*0000*/ 	.byte	0x04, 0x37
        /*0002*/ 	.short	(.L_16 - .L_15)
.L_15:
        /*0004*/ 	.word	0x00000081


	//----- nvinfo : EIATTR_KPARAM_INFO
	.align		4
.L_16:
        /*0008*/ 	.byte	0x04, 0x17
        /*000a*/ 	.short	(.L_18 - .L_17)
.L_17:
        /*000c*/ 	.word	0x00000000
        /*0010*/ 	.short	0x000d
        /*0012*/ 	.short	0x0048
        /*0014*/ 	.byte	0x00, 0xf4, 0x21, 0x00


	//----- nvinfo : EIATTR_KPARAM_INFO
	.align		4
.L_18:
        /*0018*/ 	.byte	0x04, 0x17
        /*001a*/ 	.short	(.L_20 - .L_19)
.L_19:
        /*001c*/ 	.word	0x00000000
        /*0020*/ 	.short	0x000c
        /*0022*/ 	.short	0x0040
        /*0024*/ 	.byte	0x00, 0xf4, 0x21, 0x00


	//----- nvinfo : EIATTR_KPARAM_INFO
	.align		4
.L_20:
        /*0028*/ 	.byte	0x04, 0x17
        /*002a*/ 	.short	(.L_22 - .L_21)
.L_21:
        /*002c*/ 	.word	0x00000000
        /*0030*/ 	.short	0x000b
        /*0032*/ 	.short	0x0038
        /*0034*/ 	.byte	0x00, 0xf0, 0x11, 0x00


	//----- nvinfo : EIATTR_KPARAM_INFO
	.align		4
.L_22:
        /*0038*/ 	.byte	0x04, 0x17
        /*003a*/ 	.short	(.L_24 - .L_23)
.L_23:
        /*003c*/ 	.word	0x00000000
        /*0040*/ 	.short	0x000a
        /*0042*/ 	.short	0x0034
        /*0044*/ 	.byte	0x00, 0xf0, 0x11, 0x00


	//----- nvinfo : EIATTR_KPARAM_INFO
	.align		4
.L_24:
        /*0048*/ 	.byte	0x04, 0x17
        /*004a*/ 	.short	(.L_26 - .L_25)
.L_25:
        /*004c*/ 	.word	0x00000000
        /*0050*/ 	.short	0x0009
        /*0052*/ 	.short	0x0030
        /*0054*/ 	.byte	0x00, 0xf0, 0x11, 0x00


	//----- nvinfo : EIATTR_KPARAM_INFO
	.align		4
.L_26:
        /*0058*/ 	.byte	0x04, 0x17
        /*005a*/ 	.short	(.L_28 - .L_27)
.L_27:
        /*005c*/ 	.word	0x00000000
        /*0060*/ 	.short	0x0008
        /*0062*/ 	.short	0x002c
        /*0064*/ 	.byte	0x00, 0xf0, 0x11, 0x00


	//----- nvinfo : EIATTR_KPARAM_INFO
	.align		4
.L_28:
        /*0068*/ 	.byte	0x04, 0x17
        /*006a*/ 	.short	(.L_30 - .L_29)
.L_29:
        /*006c*/ 	.word	0x00000000
        /*0070*/ 	.short	0x0007
        /*0072*/ 	.short	0x0028
        /*0074*/ 	.byte	0x00, 0xf0, 0x11, 0x00


	//----- nvinfo : EIATTR_KPARAM_INFO
	.align		4
.L_30:
        /*0078*/ 	.byte	0x04, 0x17
        /*007a*/ 	.short	(.L_32 - .L_31)
.L_31:
        /*007c*/ 	.word	0x00000000
        /*0080*/ 	.short	0x0006
        /*0082*/ 	.short	0x0024
        /*0084*/ 	.byte	0x00, 0xf0, 0x11, 0x00


	//----- nvinfo : EIATTR_KPARAM_INFO
	.align		4
.L_32:
        /*0088*/ 	.byte	0x04, 0x17
        /*008a*/ 	.short	(.L_34 - .L_33)
.L_33:
        /*008c*/ 	.word	0x00000000
        /*0090*/ 	.short	0x0005
        /*0092*/ 	.short	0x0020
        /*0094*/ 	.byte	0x00, 0xf0, 0x11, 0x00


	//----- nvinfo : EIATTR_KPARAM_INFO
	.align		4
.L_34:
        /*0098*/ 	.byte	0x04, 0x17
        /*009a*/ 	.short	(.L_36 - .L_35)
.L_35:
        /*009c*/ 	.word	0x00000000
        /*00a0*/ 	.short	0x0004
        /*00a2*/ 	.short	0x001c
        /*00a4*/ 	.byte	0x00, 0xf0, 0x11, 0x00


	//----- nvinfo : EIATTR_KPARAM_INFO
	.align		4
.L_36:
        /*00a8*/ 	.byte	0x04, 0x17
        /*00aa*/ 	.short	(.L_38 - .L_37)
.L_37:
        /*00ac*/ 	.word	0x00000000
        /*00b0*/ 	.short	0x0003
        /*00b2*/ 	.short	0x0018
        /*00b4*/ 	.byte	0x00, 0xf0, 0x11, 0x00


	//----- nvinfo : EIATTR_KPARAM_INFO
	.align		4
.L_38:
        /*00b8*/ 	.byte	0x04, 0x17
        /*00ba*/ 	.short	(.L_40 - .L_39)
.L_39:
        /*00bc*/ 	.word	0x00000000
        /*00c0*/ 	.short	0x0002
        /*00c2*/ 	.short	0x0010
        /*00c4*/ 	.byte	0x00, 0xf4, 0x21, 0x00


	//----- nvinfo : EIATTR_KPARAM_INFO
	.align		4
.L_40:
        /*00c8*/ 	.byte	0x04, 0x17
        /*00ca*/ 	.short	(.L_42 - .L_41)
.L_41:
        /*00cc*/ 	.word	0x00000000
        /*00d0*/ 	.short	0x0001
        /*00d2*/ 	.short	0x0008
        /*00d4*/ 	.byte	0x00, 0xf4, 0x21, 0x00


	//----- nvinfo : EIATTR_KPARAM_INFO
	.align		4
.L_42:
        /*00d8*/ 	.byte	0x04, 0x17
        /*00da*/ 	.short	(.L_44 - .L_43)
.L_43:
        /*00dc*/ 	.word	0x00000000
        /*00e0*/ 	.short	0x0000
        /*00e2*/ 	.short	0x0000
        /*00e4*/ 	.byte	0x00, 0xf4, 0x21, 0x00


	//----- nvinfo : EIATTR_AT_ENTRY_FRAGMENTS
	.align		4
.L_44:
        /*00e8*/ 	.byte	0x04, 0x4f
        /*00ea*/ 	.short	(.L_46 - .L_45)


	//   ....[0]....
.L_45:
        /*00ec*/ 	.word	0x00000004


	//----- nvinfo : EIATTR_RESERVED_SMEM_USED
	.align		4
.L_46:
        /*00f0*/ 	.byte	0x01, 0x41
	.zero		2


	//----- nvinfo : EIATTR_SPARSE_MMA_MASK
	.align		4
        /*00f4*/ 	.byte	0x03, 0x50
        /*00f6*/ 	.short	0x0000


	//----- nvinfo : EIATTR_TCGEN05_1CTA_USED
	.align		4
        /*00f8*/ 	.byte	0x01, 0x51
	.zero		2


	//----- nvinfo : EIATTR_MAXREG_COUNT
	.align		4
        /*00fc*/ 	.byte	0x03, 0x1b
        /*00fe*/ 	.short	0x00ff


	//----- nvinfo : EIATTR_NUM_BARRIERS
	.align		4
        /*0100*/ 	.byte	0x02, 0x4c
        /*0102*/ 	.byte	0x01
	.zero		1


	//----- nvinfo : EIATTR_INT_WARP_WIDE_INSTR_OFFSETS
	.align		4
        /*0104*/ 	.byte	0x04, 0x31
        /*0106*/ 	.short	(.L_48 - .L_47)


	//   ....[0]....
.L_47:
        /*0108*/ 	.word	0x000011f0


	//   ....[1]....
        /*010c*/ 	.word	0x00001220


	//   ....[2]....
        /*0110*/ 	.word	0x00001b80


	//   ....[3]....
        /*0114*/ 	.word	0x00004c70


	//   ....[4]....
        /*0118*/ 	.word	0x00004cc0


	//----- nvinfo : EIATTR_COOP_GROUP_MASK_REGIDS
	.align		4
.L_48:
        /*011c*/ 	.byte	0x04, 0x29
        /*011e*/ 	.short	(.L_50 - .L_49)


	//   ....[0]....
.L_49:
        /*0120*/ 	.word	0xffffffff


	//   ....[1]....
        /*0124*/ 	.word	0xffffffff


	//   ....[2]....
        /*0128*/ 	.word	0xffffffff


	//   ....[3]....
        /*012c*/ 	.word	0xffffffff


	//----- nvinfo : EIATTR_COOP_GROUP_INSTR_OFFSETS
	.align		4
.L_50:
        /*0130*/ 	.byte	0x04, 0x28
        /*0132*/ 	.short	(.L_52 - .L_51)


	//   ....[0]....
.L_51:
        /*0134*/ 	.word	0x00000060


	//   ....[1]....
        /*0138*/ 	.word	0x00000320


	//   ....[2]....
        /*013c*/ 	.word	0x00004b00


	//   ....[3]....
        /*0140*/ 	.word	0x00004d70


	//----- nvinfo : EIATTR_VRC_CTA_INIT_COUNT
	.align		4
.L_52:
        /*0144*/ 	.byte	0x02, 0x4a
        /*0146*/ 	.byte	0x80
	.zero		1


	//----- nvinfo : EIATTR_MBARRIER_INSTR_OFFSETS
	.align		4
        /*0148*/ 	.byte	0x04, 0x39
        /*014a*/ 	.short	(.L_54 - .L_53)


	//   ....[0]....
.L_53:
        /*014c*/ 	.word	0x00001330
        /*0150*/ 	.word	0x000000ff
        /*0154*/ 	.word	0x00000000
        /*0158*/ 	.short	0x0100
        /*015a*/ 	.byte	0x0b
	.zero		1


	//   ....[1]....
        /*015c*/ 	.word	0x00001bc0
        /*0160*/ 	.word	0x000000ff
        /*0164*/ 	.word	0x00001008
        /*0168*/ 	.short	0x0100
        /*016a*/ 	.byte	0x0e
	.zero		1


	//   ....[2]....
        /*016c*/ 	.word	0x00002900
        /*0170*/ 	.word	0x000000ff
        /*0174*/ 	.word	0x00000000
        /*0178*/ 	.short	0x010a
        /*017a*/ 	.byte	0x0b
	.zero		1


	//   ....[3]....
        /*017c*/ 	.word	0x00002e80
        /*0180*/ 	.word	0x000000ff
        /*0184*/ 	.word	0x00000000
        /*0188*/ 	.short	0x010a
        /*018a*/ 	.byte	0x0b
	.zero		1


	//   ....[4]....
        /*018c*/ 	.word	0x00002fe0
        /*0190*/ 	.word	0x000000ff
        /*0194*/ 	.word	0x00001000
        /*0198*/ 	.short	0x0108
        /*019a*/ 	.byte	0x0e
	.zero		1


	//   ....[5]....
        /*019c*/ 	.word	0x00003020
        /*01a0*/ 	.word	0x000000ff
        /*01a4*/ 	.word	0x00001008
        /*01a8*/ 	.short	0x0108
        /*01aa*/ 	.byte	0x0e
	.zero		1


	//   ....[6]....
        /*01ac*/ 	.word	0x00004d90
        /*01b0*/ 	.word	0x000000ff
        /*01b4*/ 	.word	0x00000000
        /*01b8*/ 	.short	0x010a
        /*01ba*/ 	.byte	0x0b
	.zero		1


	//   ....[7]....
        /*01bc*/ 	.word	0x00004dc0
        /*01c0*/ 	.word	0x000000ff
        /*01c4*/ 	.word	0x00000000
        /*01c8*/ 	.short	0x010a
        /*01ca*/ 	.byte	0x0b
	.zero		1


	//----- nvinfo : EIATTR_NUM_MBARRIERS
	.align		4
.L_54:
        /*01cc*/ 	.byte	0x03, 0x38
        /*01ce*/ 	.short	0x0002


	//----- nvinfo : EIATTR_EXIT_INSTR_OFFSETS
	.align		4
        /*01d0*/ 	.byte	0x04, 0x1c
        /*01d2*/ 	.short	(.L_56 - .L_55)


	//   ....[0]....
.L_55:
        /*01d4*/ 	.word	0x00004d80


	//----- nvinfo : EIATTR_REQNTID
	.align		4
.L_56:
        /*01d8*/ 	.byte	0x04, 0x10
        /*01da*/ 	.short	(.L_58 - .L_57)
.L_57:
        /*01dc*/ 	.word	0x00000080
        /*01e0*/ 	.word	0x00000001
        /*01e4*/ 	.word	0x00000001


	//----- nvinfo : EIATTR_CRS_STACK_SIZE
	.align		4
.L_58:
        /*01e8*/ 	.byte	0x04, 0x1e
        /*01ea*/ 	.short	(.L_60 - .L_59)
.L_59:
        /*01ec*/ 	.word	0x00000000


	//----- nvinfo : EIATTR_CBANK_PARAM_SIZE
	.align		4
.L_60:
        /*01f0*/ 	.byte	0x03, 0x19
        /*01f2*/ 	.short	0x0050


	//----- nvinfo : EIATTR_PARAM_CBANK
	.align		4
        /*01f4*/ 	.byte	0x04, 0x0a
        /*01f6*/ 	.short	(.L_62 - .L_61)
	.align		4
.L_61:
        /*01f8*/ 	.word	index@(.nv.constant0.matmul_kernel)
        /*01fc*/ 	.short	0x0380
        /*01fe*/ 	.short	0x0050


	//----- nvinfo : EIATTR_SW_WAR
	.align		4
.L_62:
        /*0200*/ 	.byte	0x04, 0x36
        /*0202*/ 	.short	(.L_64 - .L_63)
.L_63:
        /*0204*/ 	.word	0x00000008
.L_64:


//--------------------- .nv.compat                --------------------------
	.section	.nv.compat,"",@"SHT_CUDA_COMPAT_INFO"
	.align	4
        /*0000*/ 	.byte	0x02, 0x02, 0x02, 0x00, 0x02, 0x05, 0x05, 0x00, 0x02, 0x03, 0x00, 0x00, 0x02, 0x06, 0x01, 0x00


//--------------------- .nv.callgraph             --------------------------
	.section	.nv.callgraph,"",@"SHT_CUDA_CALLGRAPH"
	.align	4
	.sectionentsize	8
	.align		4
        /*0000*/ 	.word	0x00000000
	.align		4
        /*0004*/ 	.word	0xffffffff
	.align		4
        /*0008*/ 	.word	0x00000000
	.align		4
        /*000c*/ 	.word	0xfffffffe
	.align		4
        /*0010*/ 	.word	0x00000000
	.align		4
        /*0014*/ 	.word	0xfffffffd
	.align		4
        /*0018*/ 	.word	0x00000000
	.align		4
        /*001c*/ 	.word	0xfffffffc


//--------------------- .text.matmul_kernel       --------------------------
	.section	.text.matmul_kernel,"ax",@progbits
	.align	128
        .global         matmul_kernel
        .type           matmul_kernel,@function
        .size           matmul_kernel,(.L_x_21 - matmul_kernel)
        .other          matmul_kernel,@"STO_CUDA_ENTRY STV_DEFAULT"
matmul_kernel:
.text.matmul_kernel:
[----:B------:R-:W0:Y:S01]  /*0000*/  LDC R1, c[0x0][0x37c] ;  /* 0x0000df00ff017b82 */ /* 0x000e220000000800 */
[----:B------:R-:W1:Y:S01]  /*0010*/  S2R R35, SR_TID.X ;  /* 0x0000000000237919 */ /* 0x000e620000002100 */
[----:B------:R-:W2:Y:S01]  /*0020*/  LDCU.64 UR16, c[0x0][0x358] ;  /* 0x00006b00ff1077ac */ /* 0x000ea20008000a00 */
[----:B-1----:R-:W-:-:S13]  /*0030*/  ISETP.GE.U32.AND P1, PT, R35, 0x20, PT ;  /* 0x000000202300780c */ /* 0x002fda0003f26070 */
[----:B--2---:R-:W-:Y:S05]  /*0040*/  @P1 BRA `(.L_x_0) ;  /* 0x0000000000b81947 */ /* 0x004fea0003800000 */
[----:B------:R-:W1:Y:S01]  /*0050*/  S2UR UR6, SR_CgaCtaId ;  /* 0x00000000000679c3 */ /* 0x000e620000008800 */
[----:B------:R-:W-:Y:S01]  /*0060*/  NOP ;  /* 0x0000000000007918 */ /* 0x000fe20000000000 */
[----:B------:R-:W-:Y:S02]  /*0070*/  UMOV UR4, 0x40 ;  /* 0x0000004000047882 */ /* 0x000fe40000000000 */
[----:B-1----:R-:W-:-:S09]  /*0080*/  ULEA UR4, UR6, UR4, 0x18 ;  /* 0x0000000406047291 */ /* 0x002fd2000f8ec0ff */
[----:B------:R-:W1:Y:S01]  /*0090*/  LDS.U8 R0, [UR4] ;  /* 0x00000004ff007984 */ /* 0x000e620008000000 */
[----:B------:R-:W-:Y:S02]  /*00a0*/  UMOV UR4, 0x400 ;  /* 0x0000040000047882 */ /* 0x000fe40000000000 */
[----:B------:R-:W-:Y:S01]  /*00b0*/  ULEA UR4, UR6, UR4, 0x18 ;  /* 0x0000000406047291 */ /* 0x000fe2000f8ec0ff */
[----:B-1----:R-:W-:-:S13]  /*00c0*/  ISETP.NE.AND P0, PT, R0, RZ, PT ;  /* 0x000000ff0000720c */ /* 0x002fda0003f05270 */
[----:B------:R-:W-:Y:S05]  /*00d0*/  @P0 BRA `(.L_x_1) ;  /* 0x00000000007c0947 */ /* 0x000fea0003800000 */
[----:B------:R-:W-:-:S13]  /*00e0*/  ELECT P0, URZ, PT ;  /* 0x0000000000ff782f */ /* 0x000fda0003800000 */
[----:B------:R-:W-:Y:S05]  /*00f0*/  @!P0 BRA `(.L_x_2) ;  /* 0x0000000000848947 */ /* 0x000fea0003800000 */
[----:B------:R-:W-:Y:S01]  /*0100*/  UMOV UR5, 0x4 ;  /* 0x0000000400057882 */ /* 0x000fe20000000000 */
[----:B------:R-:W-:Y:S02]  /*0110*/  IMAD.MOV.U32 R4, RZ, RZ, 0x1 ;  /* 0x00000001ff047424 */ /* 0x000fe400078e00ff */
[----:B------:R-:W-:Y:S02]  /*0120*/  IMAD.MOV.U32 R5, RZ, RZ, 0xf ;  /* 0x0000000fff057424 */ /* 0x000fe400078e00ff */
[----:B------:R-:W-:Y:S04]  /*0130*/  DEPBAR.LE SB1, 0x36 ;  /* 0x00009d800000791a */ /* 0x000fe80000000000 */
[----:B------:R-:W1:Y:S02]  /*0140*/  UTCATOMSWS.FIND_AND_SET.ALIGN UP0, UR5, UR5 ;  /* 0x00000005000575e3 */ /* 0x000e640008000800 */
[----:B-1----:R-:W-:-:S04]  /*0150*/  PLOP3.LUT P0, PT, PT, PT, UP0, 0x80, 0x8 ;  /* 0x000000000008781c */ /* 0x002fc80003f0f008 */
[----:B------:R-:W-:-:S04]  /*0160*/  SEL R0, RZ, 0xffffffff, !P0 ;  /* 0xffffffffff007807 */ /* 0x000fc80004000000 */
[----:B------:R-:W-:Y:S01]  /*0170*/  ISETP.NE.AND P0, PT, R0, RZ, PT ;  /* 0x000000ff0000720c */ /* 0x000fe20003f05270 */
[----:B------:R-:W-:-:S12]  /*0180*/  IMAD.U32 R0, RZ, RZ, UR5 ;  /* 0x00000005ff007e24 */ /* 0x000fd8000f8e00ff */
[----:B------:R-:W-:Y:S05]  /*0190*/  @P0 BRA `(.L_x_3) ;  /* 0x0000000000240947 */ /* 0x000fea0003800000 */
.L_x_4:
[----:B------:R-:W-:Y:S05]  /*01a0*/  NANOSLEEP 0x64 ;  /* 0x000000640000795d */ /* 0x000fea0003800000 */
[----:B------:R-:W-:-:S05]  /*01b0*/  UMOV UR5, 0x4 ;  /* 0x0000000400057882 */ /* 0x000fca0000000000 */
[----:B------:R-:W-:Y:S04]  /*01c0*/  DEPBAR.LE SB1, 0x36 ;  /* 0x00009d800000791a */ /* 0x000fe80000000000 */
[----:B------:R-:W1:Y:S02]  /*01d0*/  UTCATOMSWS.FIND_AND_SET.ALIGN UP0, UR5, UR5 ;  /* 0x00000005000575e3 */ /* 0x000e640008000800 */
[----:B-1----:R-:W-:-:S04]  /*01e0*/  PLOP3.LUT P0, PT, PT, PT, UP0, 0x80, 0x8 ;  /* 0x000000000008781c */ /* 0x002fc80003f0f008 */
[----:B------:R-:W-:-:S04]  /*01f0*/  SEL R0, RZ, 0xffffffff, !P0 ;  /* 0xffffffffff007807 */ /* 0x000fc80004000000 */
[----:B------:R-:W-:Y:S01]  /*0200*/  ISETP.NE.AND P0, PT, R0, RZ, PT ;  /* 0x000000ff0000720c */ /* 0x000fe20003f05270 */
[----:B------:R-:W-:-:S12]  /*0210*/  IMAD.U32 R0, RZ, RZ, UR5 ;  /* 0x00000005ff007e24 */ /* 0x000fd8000f8e00ff */
[----:B------:R-:W-:Y:S05]  /*0220*/  @!P0 BRA `(.L_x_4) ;  /* 0xfffffffc00dc8947 */ /* 0x000fea000383ffff */
.L_x_3:
[C---:B------:R-:W-:Y:S01]  /*0230*/  VIADD R3, R0.reuse, 0x10 ;  /* 0x0000001000037836 */ /* 0x040fe20000000000 */
[----:B------:R-:W-:Y:S01]  /*0240*/  UMOV UR5, 0x50 ;  /* 0x0000005000057882 */ /* 0x000fe20000000000 */
[----:B------:R-:W-:Y:S01]  /*0250*/  SHF.L.U32 R2, R5, R0, RZ ;  /* 0x0000000005027219 */ /* 0x000fe200000006ff */
[----:B------:R-:W-:Y:S01]  /*0260*/  ULEA UR5, UR6, UR5, 0x18 ;  /* 0x0000000506057291 */ /* 0x000fe2000f8ec0ff */
[----:B------:R-:W-:Y:S01]  /*0270*/  IMAD.SHL.U32 R0, R0, 0x20, RZ ;  /* 0x0000002000007824 */ /* 0x000fe200078e00ff */
[----:B------:R-:W-:-:S04]  /*0280*/  SHF.L.U32 R3, R4, R3, RZ ;  /* 0x0000000304037219 */ /* 0x000fc800000006ff */
[----:B------:R-:W-:-:S05]  /*0290*/  LOP3.LUT R2, R3, R2, RZ, 0xfc, !PT ;  /* 0x0000000203027212 */ /* 0x000fca00078efcff */
[----:B------:R1:W-:Y:S04]  /*02a0*/  ATOMS.OR RZ, [UR5], R2 ;  /* 0x00000002ffff798c */ /* 0x0003e8000b000005 */
[----:B------:R1:W-:Y:S01]  /*02b0*/  STS [UR4], R0 ;  /* 0x00000000ff007988 */ /* 0x0003e20008000804 */
[----:B------:R-:W-:Y:S05]  /*02c0*/  BRA `(.L_x_2) ;  /* 0x0000000000107947 */ /* 0x000fea0003800000 */
.L_x_1:
[----:B------:R-:W-:Y:S01]  /*02d0*/  IMAD.MOV.U32 R0, RZ, RZ, -0x1 ;  /* 0xffffffffff007424 */ /* 0x000fe200078e00ff */
[----:B------:R-:W-:-:S04]  /*02e0*/  MOV R2, 0x310 ;  /* 0x0000031000027802 */ /* 0x000fc80000000f00 */
[----:B------:R1:W-:Y:S03]  /*02f0*/  STS [UR4], R0 ;  /* 0x00000000ff007988 */ /* 0x0003e60008000804 */
[----:B01----:R-:W-:Y:S05]  /*0300*/  CALL.REL.NOINC `($__internal_1_$__cuda_sm10x_tcgen05_guardrail_trap_phase_invalid_during_alloc) ;  /* 0x0000004800c47944 */ /* 0x003fea0003c00000 */
.L_x_2:
[----:B------:R-:W-:Y:S05]  /*0310*/  WARPSYNC.ALL ;  /* 0x0000000000007948 */ /* 0x000fea0003800000 */
[----:B------:R-:W-:Y:S01]  /*0320*/  NOP ;  /* 0x0000000000007918 */ /* 0x000fe20000000000 */
.L_x_0:
[----:B------:R-:W2:Y:S01]  /*0330*/  LDC.64 R10, c[0x0][0x398] ;  /* 0x0000e600ff0a7b82 */ /* 0x000ea20000000a00 */
[----:B------:R-:W3:Y:S01]  /*0340*/  S2R R5, SR_CTAID.X ;  /* 0x0000000000057919 */ /* 0x000ee20000002500 */
[----:B------:R-:W-:Y:S01]  /*0350*/  UMOV UR4, 0x400 ;  /* 0x0000040000047882 */ /* 0x000fe20000000000 */
[----:B------:R-:W-:Y:S01]  /*0360*/  SHF.R.U32.HI R60, RZ, 0x5, R35 ;  /* 0x00000005ff3c7819 */ /* 0x000fe20000011623 */
[----:B------:R-:W4:Y:S04]  /*0370*/  LDCU.128 UR20, c[0x0][0x380] ;  /* 0x00007000ff1477ac */ /* 0x000f280008000c00 */
[----:B------:R-:W5:Y:S01]  /*0380*/  S2UR UR5, SR_CgaCtaId ;  /* 0x00000000000579c3 */ /* 0x000f620000008800 */
[----:B------:R-:W-:-:S07]  /*0390*/  UMOV UR6, 0x1 ;  /* 0x0000000100067882 */ /* 0x000fce0000000000 */
[----:B------:R-:W1:Y:S02]  /*03a0*/  LDC.64 R32, c[0x0][0x3a8] ;  /* 0x0000ea00ff207b82 */ /* 0x000e640000000a00 */
[----:B-12---:R-:W-:-:S05]  /*03b0*/  VIADD R0, R11, 0x3f ;  /* 0x0000003f0b007836 */ /* 0x006fca0000000000 */
[----:B------:R-:W-:Y:S01]  /*03c0*/  SHF.R.S32.HI R3, RZ, 0x1f, R0 ;  /* 0x0000001fff037819 */ /* 0x000fe20000011400 */
[----:B-----5:R-:W-:-:S03]  /*03d0*/  ULEA UR14, UR5, UR4, 0x18 ;  /* 0x00000004050e7291 */ /* 0x020fc6000f8ec0ff */
[----:B------:R-:W-:Y:S02]  /*03e0*/  LEA.HI R3, R3, R0, RZ, 0x6 ;  /* 0x0000000003037211 */ /* 0x000fe400078f30ff */
[----:B---3--:R-:W-:Y:S02]  /*03f0*/  IABS R8, R5 ;  /* 0x0000000500087213 */ /* 0x008fe40000000000 */
[----:B------:R-:W-:-:S05]  /*0400*/  SHF.R.S32.HI R3, RZ, 0x6, R3 ;  /* 0x00000006ff037819 */ /* 0x000fca0000011403 */
[----:B------:R-:W-:-:S05]  /*0410*/  IMAD.SHL.U32 R4, R3, 0x8, RZ ;  /* 0x0000000803047824 */ /* 0x000fca00078e00ff */
[-C--:B------:R-:W-:Y:S02]  /*0420*/  IABS R7, R4.reuse ;  /* 0x0000000400077213 */ /* 0x080fe40000000000 */
[----:B------:R-:W-:Y:S02]  /*0430*/  IABS R12, R4 ;  /* 0x00000004000c7213 */ /* 0x000fe40000000000 */
[----:B------:R-:W1:Y:S08]  /*0440*/  I2F.RP R0, R7 ;  /* 0x0000000700007306 */ /* 0x000e700000209400 */
[----:B-1----:R-:W1:Y:S02]  /*0450*/  MUFU.RCP R0, R0 ;  /* 0x0000000000007308 */ /* 0x002e640000001000 */
[----:B-1----:R-:W-:-:S02]  /*0460*/  VIADD R2, R0, 0xffffffe ;  /* 0x0ffffffe00027836 */ /* 0x002fc40000000000 */
[----:B------:R-:W-:-:S04]  /*0470*/  IMAD.MOV R0, RZ, RZ, -R12 ;  /* 0x000000ffff007224 */ /* 0x000fc800078e0a0c */
[----:B------:R1:W2:Y:S02]  /*0480*/  F2I.FTZ.U32.TRUNC.NTZ R3, R2 ;  /* 0x0000000200037305 */ /* 0x0002a4000021f000 */
[----:B-1----:R-:W-:Y:S02]  /*0490*/  IMAD.MOV.U32 R2, RZ, RZ, RZ ;  /* 0x000000ffff027224 */ /* 0x002fe400078e00ff */
[----:B--2---:R-:W-:-:S04]  /*04a0*/  IMAD.MOV R6, RZ, RZ, -R3 ;  /* 0x000000ffff067224 */ /* 0x004fc800078e0a03 */
[----:B------:R-:W-:Y:S02]  /*04b0*/  IMAD R9, R6, R7, RZ ;  /* 0x0000000706097224 */ /* 0x000fe400078e02ff */
[----:B------:R-:W-:Y:S01]  /*04c0*/  IMAD.MOV.U32 R6, RZ, RZ, R8 ;  /* 0x000000ffff067224 */ /* 0x000fe200078e0008 */
[----:B------:R-:W-:Y:S01]  /*04d0*/  IABS R8, R11 ;  /* 0x0000000b00087213 */ /* 0x000fe20000000000 */
[----:B------:R-:W-:-:S06]  /*04e0*/  IMAD.HI.U32 R3, R3, R9, R2 ;  /* 0x0000000903037227 */ /* 0x000fcc00078e0002 */
[----:B------:R-:W-:-:S04]  /*04f0*/  IMAD.HI.U32 R3, R3, R6, RZ ;  /* 0x0000000603037227 */ /* 0x000fc800078e00ff */
[----:B------:R-:W-:Y:S01]  /*0500*/  IMAD R0, R3, R0, R6 ;  /* 0x0000000003007224 */ /* 0x000fe200078e0206 */
[----:B------:R-:W-:Y:S04]  /*0510*/  BAR.SYNC.DEFER_BLOCKING 0x0 ;  /* 0x0000000000007b1d */ /* 0x000fe80000010000 */
[----:B------:R-:W-:-:S13]  /*0520*/  ISETP.GT.U32.AND P2, PT, R7, R0, PT ;  /* 0x000000000700720c */ /* 0x000fda0003f44070 */
[----:B------:R-:W-:Y:S02]  /*0530*/  @!P2 IMAD.IADD R0, R0, 0x1, -R7 ;  /* 0x000000010000a824 */ /* 0x000fe400078e0a07 */
[----:B------:R-:W-:Y:S01]  /*0540*/  @!P2 VIADD R3, R3, 0x1 ;  /* 0x000000010303a836 */ /* 0x000fe20000000000 */
[----:B------:R-:W-:Y:S02]  /*0550*/  ISETP.NE.AND P2, PT, R4, RZ, PT ;  /* 0x000000ff0400720c */ /* 0x000fe40003f45270 */
[----:B------:R-:W-:Y:S02]  /*0560*/  ISETP.GE.U32.AND P0, PT, R0, R7, PT ;  /* 0x000000070000720c */ /* 0x000fe40003f06070 */
[----:B------:R-:W-:-:S04]  /*0570*/  LOP3.LUT R0, R5, R4, RZ, 0x3c, !PT ;  /* 0x0000000405007212 */ /* 0x000fc800078e3cff */
[----:B------:R-:W-:Y:S01]  /*0580*/  ISETP.GE.AND P3, PT, R0, RZ, PT ;  /* 0x000000ff0000720c */ /* 0x000fe20003f66270 */
[----:B------:R-:W-:-:S06]  /*0590*/  VIADD R0, R10, 0x7f ;  /* 0x0000007f0a007836 */ /* 0x000fcc0000000000 */
[----:B------:R-:W-:-:S04]  /*05a0*/  @P0 VIADD R3, R3, 0x1 ;  /* 0x0000000103030836 */ /* 0x000fc80000000000 */
[----:B------:R-:W-:Y:S01]  /*05b0*/  IMAD.MOV.U32 R2, RZ, RZ, R3 ;  /* 0x000000ffff027224 */ /* 0x000fe200078e0003 */
[----:B------:R-:W-:-:S03]  /*05c0*/  SHF.R.S32.HI R3, RZ, 0x1f, R0 ;  /* 0x0000001fff037819 */ /* 0x000fc60000011400 */
[----:B------:R-:W-:Y:S01]  /*05d0*/  @!P3 IMAD.MOV R2, RZ, RZ, -R2 ;  /* 0x000000ffff02b224 */ /* 0x000fe200078e0a02 */
[----:B------:R-:W-:Y:S02]  /*05e0*/  @!P2 LOP3.LUT R2, RZ, R4, RZ, 0x33, !PT ;  /* 0x00000004ff02a212 */ /* 0x000fe400078e33ff */
[----:B------:R-:W-:-:S03]  /*05f0*/  LEA.HI R3, R3, R0, RZ, 0x7 ;  /* 0x0000000003037211 */ /* 0x000fc600078f38ff */
[----:B------:R-:W-:Y:S02]  /*0600*/  IMAD.SHL.U32 R13, R2, 0x8, RZ ;  /* 0x00000008020d7824 */ /* 0x000fe400078e00ff */
[----:B------:R-:W-:-:S03]  /*0610*/  IMAD.MOV R2, RZ, RZ, -R2 ;  /* 0x000000ffff027224 */ /* 0x000fc600078e0a02 */
[----:B------:R-:W-:Y:S01]  /*0620*/  LEA.HI.SX32 R3, R3, -R13, 0x19 ;  /* 0x8000000d03037211 */ /* 0x000fe200078fcaff */
[----:B------:R-:W-:Y:S02]  /*0630*/  IMAD R16, R4, R2, R5 ;  /* 0x0000000204107224 */ /* 0x000fe400078e0205 */
[----:B------:R-:W-:Y:S01]  /*0640*/  IMAD.MOV.U32 R2, RZ, RZ, RZ ;  /* 0x000000ffff027224 */ /* 0x000fe200078e00ff */
[----:B------:R-:W-:Y:S02]  /*0650*/  VIMNMX R15, PT, PT, R3, 0x8, PT ;  /* 0x00000008030f7848 */ /* 0x000fe40003fe0100 */
[----:B------:R-:W-:Y:S02]  /*0660*/  IABS R4, R16 ;  /* 0x0000001000047213 */ /* 0x000fe40000000000 */
[----:B------:R-:W-:-:S04]  /*0670*/  IABS R7, R15 ;  /* 0x0000000f00077213 */ /* 0x000fc80000000000 */
[----:B------:R-:W1:Y:S08]  /*0680*/  I2F.RP R0, R7 ;  /* 0x0000000700007306 */ /* 0x000e700000209400 */
[----:B-1----:R-:W1:Y:S02]  /*0690*/  MUFU.RCP R0, R0 ;  /* 0x0000000000007308 */ /* 0x002e640000001000 */
[----:B-1----:R-:W-:-:S06]  /*06a0*/  VIADD R3, R0, 0xffffffe ;  /* 0x0ffffffe00037836 */ /* 0x002fcc0000000000 */
[----:B------:R-:W1:Y:S02]  /*06b0*/  F2I.FTZ.U32.TRUNC.NTZ R3, R3 ;  /* 0x0000000300037305 */ /* 0x000e64000021f000 */
[----:B-1----:R-:W-:-:S04]  /*06c0*/  IMAD.MOV R6, RZ, RZ, -R3 ;  /* 0x000000ffff067224 */ /* 0x002fc800078e0a03 */
[----:B------:R-:W-:Y:S01]  /*06d0*/  IMAD R5, R6, R7, RZ ;  /* 0x0000000706057224 */ /* 0x000fe200078e02ff */
[----:B------:R-:W-:-:S03]  /*06e0*/  IABS R6, R15 ;  /* 0x0000000f00067213 */ /* 0x000fc60000000000 */
[----:B------:R-:W-:-:S04]  /*06f0*/  IMAD.HI.U32 R2, R3, R5, R2 ;  /* 0x0000000503027227 */ /* 0x000fc800078e0002 */
[----:B------:R-:W-:Y:S01]  /*0700*/  IMAD.MOV.U32 R5, RZ, RZ, R4 ;  /* 0x000000ffff057224 */ /* 0x000fe200078e0004 */
[----:B------:R-:W-:Y:S01]  /*0710*/  IABS R4, R10 ;  /* 0x0000000a00047213 */ /* 0x000fe20000000000 */
[----:B------:R-:W-:Y:S02]  /*0720*/  IMAD.MOV.U32 R3, RZ, RZ, R8 ;  /* 0x000000ffff037224 */ /* 0x000fe400078e0008 */
[----:B------:R-:W-:Y:S02]  /*0730*/  IMAD.MOV R0, RZ, RZ, -R6 ;  /* 0x000000ffff007224 */ /* 0x000fe400078e0a06 */
[----:B------:R-:W-:Y:S01]  /*0740*/  IMAD.HI.U32 R2, R2, R5, RZ ;  /* 0x0000000502027227 */ /* 0x000fe200078e00ff */
[----:B------:R-:W1:Y:S03]  /*0750*/  I2F.RP R6, R3 ;  /* 0x0000000300067306 */ /* 0x000e660000209400 */
[----:B------:R-:W-:-:S05]  /*0760*/  IMAD R0, R2, R0, R5 ;  /* 0x0000000002007224 */ /* 0x000fca00078e0205 */
[----:B------:R-:W-:Y:S01]  /*0770*/  ISETP.GT.U32.AND P2, PT, R7, R0, PT ;  /* 0x000000000700720c */ /* 0x000fe20003f44070 */
[----:B------:R-:W2:Y:S08]  /*0780*/  I2F.RP R5, R4 ;  /* 0x0000000400057306 */ /* 0x000eb00000209400 */
[----:B-1----:R-:W1:Y:S04]  /*0790*/  MUFU.RCP R6, R6 ;  /* 0x0000000600067308 */ /* 0x002e680000001000 */
[----:B------:R-:W-:-:S02]  /*07a0*/  @!P2 IMAD.IADD R0, R0, 0x1, -R7 ;  /* 0x000000010000a824 */ /* 0x000fc400078e0a07 */
[----:B------:R-:W-:Y:S01]  /*07b0*/  @!P2 VIADD R2, R2, 0x1 ;  /* 0x000000010202a836 */ /* 0x000fe20000000000 */
[----:B------:R-:W-:Y:S01]  /*07c0*/  ISETP.NE.AND P2, PT, R15, RZ, PT ;  /* 0x000000ff0f00720c */ /* 0x000fe20003f45270 */
[----:B--2---:R-:W2:Y:S01]  /*07d0*/  MUFU.RCP R5, R5 ;  /* 0x0000000500057308 */ /* 0x004ea20000001000 */
[----:B------:R-:W-:Y:S02]  /*07e0*/  ISETP.GE.U32.AND P0, PT, R0, R7, PT ;  /* 0x000000070000720c */ /* 0x000fe40003f06070 */
[----:B------:R-:W-:-:S04]  /*07f0*/  LOP3.LUT R0, R16, R15, RZ, 0x3c, !PT ;  /* 0x0000000f10007212 */ /* 0x000fc800078e3cff */
[----:B------:R-:W-:Y:S01]  /*0800*/  ISETP.GE.AND P3, PT, R0, RZ, PT ;  /* 0x000000ff0000720c */ /* 0x000fe20003f66270 */
[----:B-1----:R-:W-:-:S04]  /*0810*/  VIADD R8, R6, 0xffffffe ;  /* 0x0ffffffe06087836 */ /* 0x002fc80000000000 */
[----:B------:R-:W1:Y:S02]  /*0820*/  F2I.FTZ.U32.TRUNC.NTZ R9, R8 ;  /* 0x0000000800097305 */ /* 0x000e64000021f000 */
[----:B------:R-:W-:Y:S02]  /*0830*/  @P0 VIADD R2, R2, 0x1 ;  /* 0x0000000102020836 */ /* 0x000fe40000000000 */
[----:B--2---:R-:W-:Y:S01]  /*0840*/  VIADD R6, R5, 0xffffffe ;  /* 0x0ffffffe05067836 */ /* 0x004fe20000000000 */
[----:B------:R-:W-:-:S03]  /*0850*/  SHF.R.U32.HI R5, RZ, 0x4, R35 ;  /* 0x00000004ff057819 */ /* 0x000fc60000011623 */
[----:B------:R-:W-:Y:S01]  /*0860*/  @!P3 IMAD.MOV R2, RZ, RZ, -R2 ;  /* 0x000000ffff02b224 */ /* 0x000fe200078e0a02 */
[----:B------:R-:W-:Y:S01]  /*0870*/  @!P2 LOP3.LUT R2, RZ, R15, RZ, 0x33, !PT ;  /* 0x0000000fff02a212 */ /* 0x000fe200078e33ff */
[----:B------:R-:W2:Y:S01]  /*0880*/  F2I.FTZ.U32.TRUNC.NTZ R7, R6 ;  /* 0x0000000600077305 */ /* 0x000ea2000021f000 */
[----:B------:R-:W-:-:S03]  /*0890*/  SGXT.U32 R5, R5, 0x3 ;  /* 0x000000030505781a */ /* 0x000fc60000000000 */
[----:B------:R-:W-:Y:S02]  /*08a0*/  IMAD.SHL.U32 R0, R2, 0x40, RZ ;  /* 0x0000004002007824 */ /* 0x000fe400078e00ff */
[--C-:B-1----:R-:W-:Y:S02]  /*08b0*/  IMAD.MOV R8, RZ, RZ, -R9.reuse ;  /* 0x000000ffff087224 */ /* 0x102fe400078e0a09 */
[----:B------:R-:W-:Y:S01]  /*08c0*/  IMAD.MOV R2, RZ, RZ, -R2 ;  /* 0x000000ffff027224 */ /* 0x000fe200078e0a02 */
[----:B------:R-:W-:Y:S01]  /*08d0*/  LOP3.LUT R12, R0, R5, RZ, 0xfc, !PT ;  /* 0x00000005000c7212 */ /* 0x000fe200078efcff */
[----:B------:R-:W-:Y:S02]  /*08e0*/  IMAD R5, R8, R3, RZ ;  /* 0x0000000308057224 */ /* 0x000fe400078e02ff */
[----:B------:R-:W-:Y:S01]  /*08f0*/  IMAD.MOV.U32 R8, RZ, RZ, RZ ;  /* 0x000000ffff087224 */ /* 0x000fe200078e00ff */
[----:B------:R-:W-:Y:S01]  /*0900*/  IABS R14, R12 ;  /* 0x0000000c000e7213 */ /* 0x000fe20000000000 */
[----:B------:R-:W-:Y:S01]  /*0910*/  IMAD R2, R15, R2, R16 ;  /* 0x000000020f027224 */ /* 0x000fe200078e0210 */
[C---:B------:R-:W-:Y:S01]  /*0920*/  LOP3.LUT R21, R12.reuse, 0x8, RZ, 0xfc, !PT ;  /* 0x000000080c157812 */ /* 0x040fe200078efcff */
[----:B------:R-:W-:Y:S01]  /*0930*/  IMAD.HI.U32 R8, R9, R5, R8 ;  /* 0x0000000509087227 */ /* 0x000fe200078e0008 */
[----:B------:R-:W-:-:S02]  /*0940*/  LOP3.LUT R25, R12, 0x20, RZ, 0xfc, !PT ;  /* 0x000000200c197812 */ /* 0x000fc400078efcff */
[----:B------:R-:W-:Y:S01]  /*0950*/  IABS R16, R21 ;  /* 0x0000001500107213 */ /* 0x000fe20000000000 */
[----:B--2---:R-:W-:Y:S01]  /*0960*/  IMAD.MOV R17, RZ, RZ, -R7 ;  /* 0x000000ffff117224 */ /* 0x004fe200078e0a07 */
[----:B------:R-:W-:Y:S01]  /*0970*/  LOP3.LUT R23, R12, 0x10, RZ, 0xfc, !PT ;  /* 0x000000100c177812 */ /* 0x000fe200078efcff */
[----:B------:R-:W-:Y:S01]  /*0980*/  IMAD.HI.U32 R5, R8, R14, RZ ;  /* 0x0000000e08057227 */ /* 0x000fe200078e00ff */
[C---:B------:R-:W-:Y:S02]  /*0990*/  LOP3.LUT R24, R12.reuse, 0x18, RZ, 0xfc, !PT ;  /* 0x000000180c187812 */ /* 0x040fe400078efcff */
[----:B------:R-:W-:Y:S01]  /*09a0*/  IABS R18, R23 ;  /* 0x0000001700127213 */ /* 0x000fe20000000000 */
[----:B------:R-:W-:Y:S01]  /*09b0*/  IMAD.MOV R5, RZ, RZ, -R5 ;  /* 0x000000ffff057224 */ /* 0x000fe200078e0a05 */
[C---:B------:R-:W-:Y:S01]  /*09c0*/  LOP3.LUT R26, R12.reuse, 0x28, RZ, 0xfc, !PT ;  /* 0x000000280c1a7812 */ /* 0x040fe200078efcff */
[----:B------:R-:W-:Y:S01]  /*09d0*/  IMAD.MOV.U32 R9, RZ, RZ, R17 ;  /* 0x000000ffff097224 */ /* 0x000fe200078e0011 */
[----:B------:R-:W-:Y:S01]  /*09e0*/  IABS R17, R25 ;  /* 0x0000001900117213 */ /* 0x000fe20000000000 */
[----:B------:R-:W-:Y:S01]  /*09f0*/  IMAD R14, R3, R5, R14 ;  /* 0x00000005030e7224 */ /* 0x000fe200078e020e */
[----:B------:R-:W-:Y:S01]  /*0a00*/  LOP3.LUT R5, R35, 0x7f, RZ, 0xc0, !PT ;  /* 0x0000007f23057812 */ /* 0x000fe200078ec0ff */
[----:B------:R-:W-:Y:S01]  /*0a10*/  IMAD.IADD R2, R13, 0x1, R2 ;  /* 0x000000010d027824 */ /* 0x000fe200078e0202 */
[C---:B------:R-:W-:Y:S01]  /*0a20*/  ISETP.GE.AND P3, PT, R12.reuse, RZ, PT ;  /* 0x000000ff0c00720c */ /* 0x040fe20003f66270 */
[----:B------:R-:W-:Y:S01]  /*0a30*/  IMAD R9, R9, R4, RZ ;  /* 0x0000000409097224 */ /* 0x000fe200078e02ff */
[----:B------:R-:W-:Y:S01]  /*0a40*/  LOP3.LUT R19, R12, 0x30, RZ, 0xfc, !PT ;  /* 0x000000300c137812 */ /* 0x000fe200078efcff */
[----:B------:R-:W-:Y:S01]  /*0a50*/  IMAD.MOV.U32 R6, RZ, RZ, RZ ;  /* 0x000000ffff067224 */ /* 0x000fe200078e00ff */
[----:B------:R-:W-:Y:S01]  /*0a60*/  IABS R20, R24 ;  /* 0x0000001800147213 */ /* 0x000fe20000000000 */
[----:B------:R-:W-:Y:S01]  /*0a70*/  IMAD R2, R2, 0x80, R5 ;  /* 0x0000008002027824 */ /* 0x000fe200078e0205 */
[----:B------:R-:W-:Y:S01]  /*0a80*/  ISETP.GT.U32.AND P2, PT, R3, R14, PT ;  /* 0x0000000e0300720c */ /* 0x000fe20003f44070 */
[----:B------:R-:W-:Y:S01]  /*0a90*/  IMAD.HI.U32 R6, R7, R9, R6 ;  /* 0x0000000907067227 */ /* 0x000fe200078e0006 */
[----:B------:R-:W-:-:S02]  /*0aa0*/  IABS R22, R19 ;  /* 0x0000001300167213 */ /* 0x000fc40000000000 */
[----:B------:R-:W-:Y:S01]  /*0ab0*/  IABS R15, R2 ;  /* 0x00000002000f7213 */ /* 0x000fe20000000000 */
[----:B------:R-:W-:-:S04]  /*0ac0*/  IMAD.HI.U32 R7, R8, R16, RZ ;  /* 0x0000001008077227 */ /* 0x000fc800078e00ff */
[----:B------:R-:W-:Y:S02]  /*0ad0*/  IMAD.MOV R7, RZ, RZ, -R7 ;  /* 0x000000ffff077224 */ /* 0x000fe400078e0a07 */
[----:B------:R-:W-:-:S04]  /*0ae0*/  IMAD.HI.U32 R6, R6, R15, RZ ;  /* 0x0000000f06067227 */ /* 0x000fc800078e00ff */
[----:B------:R-:W-:Y:S02]  /*0af0*/  IMAD R16, R3, R7, R16 ;  /* 0x0000000703107224 */ /* 0x000fe400078e0210 */
[----:B------:R-:W-:-:S03]  /*0b00*/  IMAD.HI.U32 R7, R8, R17, RZ ;  /* 0x0000001108077227 */ /* 0x000fc600078e00ff */
[----:B------:R-:W-:Y:S01]  /*0b10*/  ISETP.GT.U32.AND P0, PT, R3, R16, PT ;  /* 0x000000100300720c */ /* 0x000fe20003f04070 */
[----:B------:R-:W-:Y:S02]  /*0b20*/  IMAD.MOV R6, RZ, RZ, -R6 ;  /* 0x000000ffff067224 */ /* 0x000fe400078e0a06 */
[----:B------:R-:W-:Y:S02]  /*0b30*/  IMAD.MOV R12, RZ, RZ, -R7 ;  /* 0x000000ffff0c7224 */ /* 0x000fe400078e0a07 */
[----:B------:R-:W-:Y:S01]  /*0b40*/  IMAD R7, R4, R6, R15 ;  /* 0x0000000604077224 */ /* 0x000fe200078e020f */
[----:B------:R-:W-:Y:S01]  /*0b50*/  LEA.HI R6, R35, R0, RZ, 0x1c ;  /* 0x0000000023067211 */ /* 0x000fe200078fe0ff */
[----:B------:R-:W-:-:S03]  /*0b60*/  IMAD.HI.U32 R9, R8, R18, RZ ;  /* 0x0000001208097227 */ /* 0x000fc600078e00ff */
[----:B------:R-:W-:Y:S01]  /*0b70*/  ISETP.GT.U32.AND P4, PT, R4, R7, PT ;  /* 0x000000070400720c */ /* 0x000fe20003f84070 */
[----:B------:R-:W-:-:S04]  /*0b80*/  IMAD.HI.U32 R13, R8, R20, RZ ;  /* 0x00000014080d7227 */ /* 0x000fc800078e00ff */
[----:B------:R-:W-:Y:S02]  /*0b90*/  IMAD.MOV R9, RZ, RZ, -R9 ;  /* 0x000000ffff097224 */ /* 0x000fe400078e0a09 */
[----:B------:R-:W-:Y:S02]  /*0ba0*/  IMAD.MOV R13, RZ, RZ, -R13 ;  /* 0x000000ffff0d7224 */ /* 0x000fe400078e0a0d */
[C---:B------:R-:W-:Y:S01]  /*0bb0*/  IMAD R18, R3.reuse, R9, R18 ;  /* 0x0000000903127224 */ /* 0x040fe200078e0212 */
[----:B------:R-:W-:Y:S01]  /*0bc0*/  IABS R9, R26 ;  /* 0x0000001a00097213 */ /* 0x000fe20000000000 */
[C---:B------:R-:W-:Y:S02]  /*0bd0*/  IMAD R12, R3.reuse, R12, R17 ;  /* 0x0000000c030c7224 */ /* 0x040fe400078e0211 */
[C---:B------:R-:W-:Y:S02]  /*0be0*/  IMAD R20, R3.reuse, R13, R20 ;  /* 0x0000000d03147224 */ /* 0x040fe400078e0214 */
[----:B------:R-:W-:Y:S01]  /*0bf0*/  @!P2 IMAD.IADD R14, R14, 0x1, -R3 ;  /* 0x000000010e0ea824 */ /* 0x000fe200078e0a03 */
[----:B------:R-:W-:Y:S01]  /*0c00*/  ISETP.GT.U32.AND P2, PT, R3, R18, PT ;  /* 0x000000120300720c */ /* 0x000fe20003f44070 */
[----:B------:R-:W-:Y:S01]  /*0c10*/  @!P4 IMAD.IADD R7, R7, 0x1, -R4 ;  /* 0x000000010707c824 */ /* 0x000fe200078e0a04 */
[C---:B------:R-:W-:Y:S01]  /*0c20*/  ISETP.GT.U32.AND P6, PT, R3.reuse, R12, PT ;  /* 0x0000000c0300720c */ /* 0x040fe20003fc4070 */
[----:B------:R-:W-:Y:S01]  /*0c30*/  IMAD.MOV.U32 R15, RZ, RZ, R9 ;  /* 0x000000ffff0f7224 */ /* 0x000fe200078e0009 */
[C---:B------:R-:W-:Y:S01]  /*0c40*/  ISETP.GT.U32.AND P5, PT, R3.reuse, R20, PT ;  /* 0x000000140300720c */ /* 0x040fe20003fa4070 */
[----:B------:R-:W-:Y:S01]  /*0c50*/  VIADD R17, R6, 0x38 ;  /* 0x0000003806117836 */ /* 0x000fe20000000000 */
[----:B------:R-:W-:Y:S01]  /*0c60*/  ISETP.GT.U32.AND P4, PT, R3, R14, PT ;  /* 0x0000000e0300720c */ /* 0x000fe20003f84070 */
[----:B------:R-:W-:-:S04]  /*0c70*/  IMAD.HI.U32 R9, R8, R15, RZ ;  /* 0x0000000f08097227 */ /* 0x000fc800078e00ff */
[----:B------:R-:W-:-:S04]  /*0c80*/  IMAD.HI.U32 R13, R8, R22, RZ ;  /* 0x00000016080d7227 */ /* 0x000fc800078e00ff */
[----:B------:R-:W-:Y:S01]  /*0c90*/  IMAD.MOV R6, RZ, RZ, -R9 ;  /* 0x000000ffff067224 */ /* 0x000fe200078e0a09 */
[----:B------:R-:W-:Y:S01]  /*0ca0*/  IABS R9, R17 ;  /* 0x0000001100097213 */ /* 0x000fe20000000000 */
[--C-:B------:R-:W-:Y:S01]  /*0cb0*/  @!P0 IMAD.IADD R16, R16, 0x1, -R3.reuse ;  /* 0x0000000110108824 */ /* 0x100fe200078e0a03 */
[----:B------:R-:W-:Y:S01]  /*0cc0*/  ISETP.GT.U32.AND P0, PT, R4, R7, PT ;  /* 0x000000070400720c */ /* 0x000fe20003f04070 */
[--C-:B------:R-:W-:Y:S02]  /*0cd0*/  @!P2 IMAD.IADD R18, R18, 0x1, -R3.reuse ;  /* 0x000000011212a824 */ /* 0x100fe400078e0a03 */
[----:B------:R-:W-:Y:S01]  /*0ce0*/  @!P6 IMAD.IADD R12, R12, 0x1, -R3 ;  /* 0x000000010c0ce824 */ /* 0x000fe200078e0a03 */
[C---:B------:R-:W-:Y:S01]  /*0cf0*/  ISETP.GT.U32.AND P2, PT, R3.reuse, R16, PT ;  /* 0x000000100300720c */ /* 0x040fe20003f44070 */
[----:B------:R-:W-:Y:S02]  /*0d00*/  IMAD.MOV R13, RZ, RZ, -R13 ;  /* 0x000000ffff0d7224 */ /* 0x000fe400078e0a0d */
[--C-:B------:R-:W-:Y:S01]  /*0d10*/  @!P5 IMAD.IADD R20, R20, 0x1, -R3.reuse ;  /* 0x000000011414d824 */ /* 0x100fe200078e0a03 */
[C---:B------:R-:W-:Y:S01]  /*0d20*/  ISETP.GT.U32.AND P5, PT, R3.reuse, R12, PT ;  /* 0x0000000c0300720c */ /* 0x040fe20003fa4070 */
[----:B------:R-:W-:Y:S01]  /*0d30*/  @!P4 IMAD.IADD R14, R14, 0x1, -R3 ;  /* 0x000000010e0ec824 */ /* 0x000fe200078e0a03 */
[C---:B------:R-:W-:Y:S01]  /*0d40*/  ISETP.GT.U32.AND P4, PT, R3.reuse, R18, PT ;  /* 0x000000120300720c */ /* 0x040fe20003f84070 */
[C---:B------:R-:W-:Y:S01]  /*0d50*/  IMAD R22, R3.reuse, R13, R22 ;  /* 0x0000000d03167224 */ /* 0x040fe200078e0216 */
[C---:B------:R-:W-:Y:S01]  /*0d60*/  ISETP.GT.U32.AND P6, PT, R3.reuse, R20, PT ;  /* 0x000000140300720c */ /* 0x040fe20003fc4070 */
[----:B------:R-:W-:Y:S01]  /*0d70*/  IMAD.HI.U32 R8, R8, R9, RZ ;  /* 0x0000000908087227 */ /* 0x000fe200078e00ff */
[----:B------:R-:W1:Y:S03]  /*0d80*/  LDS R13, [UR14] ;  /* 0x0000000eff0d7984 */ /* 0x000e660008000800 */
[----:B------:R-:W-:Y:S01]  /*0d90*/  @!P3 IMAD.MOV R14, RZ, RZ, -R14 ;  /* 0x000000ffff0eb224 */ /* 0x000fe200078e0a0e */
[C---:B------:R-:W-:Y:S01]  /*0da0*/  ISETP.GT.U32.AND P3, PT, R3.reuse, R22, PT ;  /* 0x000000160300720c */ /* 0x040fe20003f64070 */
[----:B------:R-:W-:-:S02]  /*0db0*/  IMAD R6, R3, R6, R15 ;  /* 0x0000000603067224 */ /* 0x000fc400078e020f */
[----:B------:R-:W-:Y:S02]  /*0dc0*/  IMAD.MOV R8, RZ, RZ, -R8 ;  /* 0x000000ffff087224 */ /* 0x000fe400078e0a08 */
[----:B------:R-:W-:Y:S01]  /*0dd0*/  @!P0 IMAD.IADD R7, R7, 0x1, -R4 ;  /* 0x0000000107078824 */ /* 0x000fe200078e0a04 */
[C---:B------:R-:W-:Y:S01]  /*0de0*/  ISETP.GT.U32.AND P0, PT, R3.reuse, R6, PT ;  /* 0x000000060300720c */ /* 0x040fe20003f04070 */
[C---:B------:R-:W-:Y:S02]  /*0df0*/  IMAD R8, R3.reuse, R8, R9 ;  /* 0x0000000803087224 */ /* 0x040fe400078e0209 */
[--C-:B------:R-:W-:Y:S02]  /*0e00*/  @!P4 IMAD.IADD R18, R18, 0x1, -R3.reuse ;  /* 0x000000011212c824 */ /* 0x100fe400078e0a03 */
[--C-:B------:R-:W-:Y:S01]  /*0e10*/  @!P5 IMAD.IADD R12, R12, 0x1, -R3.reuse ;  /* 0x000000010c0cd824 */ /* 0x100fe200078e0a03 */
[----:B------:R-:W-:Y:S01]  /*0e20*/  ISETP.GT.U32.AND P4, PT, R3, R8, PT ;  /* 0x000000080300720c */ /* 0x000fe20003f84070 */
[--C-:B------:R-:W-:Y:S01]  /*0e30*/  @!P3 IMAD.IADD R22, R22, 0x1, -R3.reuse ;  /* 0x000000011616b824 */ /* 0x100fe200078e0a03 */
[----:B------:R-:W-:Y:S01]  /*0e40*/  ISETP.GE.AND P5, PT, R23, RZ, PT ;  /* 0x000000ff1700720c */ /* 0x000fe20003fa6270 */
[--C-:B------:R-:W-:Y:S01]  /*0e50*/  @!P6 IMAD.IADD R20, R20, 0x1, -R3.reuse ;  /* 0x000000011414e824 */ /* 0x100fe200078e0a03 */
[----:B------:R-:W-:Y:S01]  /*0e60*/  ISETP.GE.AND P3, PT, R25, RZ, PT ;  /* 0x000000ff1900720c */ /* 0x000fe20003f66270 */
[--C-:B------:R-:W-:Y:S01]  /*0e70*/  @!P2 IMAD.IADD R16, R16, 0x1, -R3.reuse ;  /* 0x000000011010a824 */ /* 0x100fe200078e0a03 */
[----:B------:R-:W-:Y:S01]  /*0e80*/  ISETP.GE.AND P6, PT, R21, RZ, PT ;  /* 0x000000ff1500720c */ /* 0x000fe20003fc6270 */
[----:B------:R-:W-:Y:S01]  /*0e90*/  @!P0 IMAD.IADD R6, R6, 0x1, -R3 ;  /* 0x0000000106068824 */ /* 0x000fe200078e0a03 */
[----:B------:R-:W-:Y:S01]  /*0ea0*/  ISETP.GE.AND P0, PT, R24, RZ, PT ;  /* 0x000000ff1800720c */ /* 0x000fe20003f06270 */
[----:B------:R-:W-:Y:S01]  /*0eb0*/  IMAD.SHL.U32 R9, R60, 0x200000, RZ ;  /* 0x002000003c097824 */ /* 0x000fe200078e00ff */
[----:B------:R-:W-:-:S02]  /*0ec0*/  ISETP.NE.U32.AND P2, PT, R5, RZ, PT ;  /* 0x000000ff0500720c */ /* 0x000fc40003f45070 */
[----:B------:R-:W2:Y:S01]  /*0ed0*/  LDC.64 R4, c[0x0][0x3a0] ;  /* 0x0000e800ff047b82 */ /* 0x000ea20000000a00 */
[----:B------:R-:W-:-:S07]  /*0ee0*/  @!P4 IMAD.IADD R8, R8, 0x1, -R3 ;  /* 0x000000010808c824 */ /* 0x000fce00078e0a03 */
[----:B------:R-:W-:Y:S01]  /*0ef0*/  BAR.SYNC.DEFER_BLOCKING 0x0 ;  /* 0x0000000000007b1d */ /* 0x000fe20000010000 */
[----:B------:R-:W-:Y:S01]  /*0f00*/  @!P5 IMAD.MOV R18, RZ, RZ, -R18 ;  /* 0x000000ffff12d224 */ /* 0x000fe200078e0a12 */
[C---:B------:R-:W-:Y:S01]  /*0f10*/  ISETP.GT.U32.AND P4, PT, R3.reuse, R6, PT ;  /* 0x000000060300720c */ /* 0x040fe20003f84070 */
[----:B------:R-:W-:Y:S01]  /*0f20*/  @!P3 IMAD.MOV R12, RZ, RZ, -R12 ;  /* 0x000000ffff0cb224 */ /* 0x000fe200078e0a0c */
[C---:B------:R-:W-:Y:S01]  /*0f30*/  ISETP.GT.U32.AND P5, PT, R3.reuse, R22, PT ;  /* 0x000000160300720c */ /* 0x040fe20003fa4070 */
[----:B------:R-:W-:Y:S01]  /*0f40*/  @!P6 IMAD.MOV R16, RZ, RZ, -R16 ;  /* 0x000000ffff10e224 */ /* 0x000fe200078e0a10 */
[----:B------:R-:W-:Y:S01]  /*0f50*/  ISETP.GE.AND P3, PT, R2, RZ, PT ;  /* 0x000000ff0200720c */ /* 0x000fe20003f66270 */
[----:B------:R-:W-:Y:S01]  /*0f60*/  @!P0 IMAD.MOV R20, RZ, RZ, -R20 ;  /* 0x000000ffff148224 */ /* 0x000fe200078e0a14 */
[----:B------:R-:W-:Y:S02]  /*0f70*/  ISETP.GT.U32.AND P6, PT, R3, R8, PT ;  /* 0x000000080300720c */ /* 0x000fe40003fc4070 */
[----:B------:R-:W-:-:S02]  /*0f80*/  ISETP.GE.AND P0, PT, R26, RZ, PT ;  /* 0x000000ff1a00720c */ /* 0x000fc40003f06270 */
[----:B------:R-:W-:Y:S02]  /*0f90*/  LOP3.LUT R9, R9, 0x600000, RZ, 0xc0, !PT ;  /* 0x0060000009097812 */ /* 0x000fe400078ec0ff */
[----:B-1----:R-:W-:Y:S01]  /*0fa0*/  R2UR UR15, R13 ;  /* 0x000000000d0f72ca */ /* 0x002fe200000e0000 */
[--C-:B------:R-:W-:Y:S01]  /*0fb0*/  @!P4 IMAD.IADD R6, R6, 0x1, -R3.reuse ;  /* 0x000000010606c824 */ /* 0x100fe200078e0a03 */
[----:B------:R-:W-:Y:S01]  /*0fc0*/  ISETP.GE.AND P4, PT, R17, RZ, PT ;  /* 0x000000ff1100720c */ /* 0x000fe20003f86270 */
[----:B------:R-:W-:Y:S01]  /*0fd0*/  @!P5 IMAD.IADD R22, R22, 0x1, -R3 ;  /* 0x000000011616d824 */ /* 0x000fe200078e0a03 */
[----:B------:R-:W-:Y:S01]  /*0fe0*/  ISETP.GE.AND P5, PT, R19, RZ, PT ;  /* 0x000000ff1300720c */ /* 0x000fe20003fa6270 */
[----:B------:R-:W-:Y:S01]  /*0ff0*/  @!P3 IMAD.MOV R7, RZ, RZ, -R7 ;  /* 0x000000ffff07b224 */ /* 0x000fe200078e0a07 */
[----:B------:R-:W-:Y:S01]  /*1000*/  ISETP.NE.AND P3, PT, R10, RZ, PT ;  /* 0x000000ff0a00720c */ /* 0x000fe20003f65270 */
[----:B------:R-:W-:Y:S01]  /*1010*/  @!P6 IMAD.IADD R8, R8, 0x1, -R3 ;  /* 0x000000010808e824 */ /* 0x000fe200078e0a03 */
[----:B------:R-:W-:Y:S01]  /*1020*/  R2UR UR10, R9 ;  /* 0x00000000090a72ca */ /* 0x000fe200000e0000 */
[C---:B--2---:R-:W-:Y:S01]  /*1030*/  VIADD R9, R4.reuse, 0xfffffffe ;  /* 0xfffffffe04097836 */ /* 0x044fe20000000000 */
[----:B------:R-:W-:Y:S01]  /*1040*/  ISETP.NE.AND P6, PT, R11, RZ, PT ;  /* 0x000000ff0b00720c */ /* 0x000fe20003fc5270 */
[----:B------:R-:W-:Y:S01]  /*1050*/  @!P0 IMAD.MOV R6, RZ, RZ, -R6 ;  /* 0x000000ffff068224 */ /* 0x000fe200078e0a06 */
[----:B------:R-:W-:Y:S01]  /*1060*/  LOP3.LUT R11, RZ, R11, RZ, 0x33, !PT ;  /* 0x0000000bff0b7212 */ /* 0x000fe200078e33ff */
[C---:B------:R-:W-:Y:S01]  /*1070*/  VIADD R3, R4.reuse, 0xfffffffd ;  /* 0xfffffffd04037836 */ /* 0x040fe20000000000 */
[----:B------:R-:W-:Y:S01]  /*1080*/  ISETP.GE.U32.AND P0, PT, R9, 0x7fffffef, PT ;  /* 0x7fffffef0900780c */ /* 0x000fe20003f06070 */
[----:B------:R-:W-:Y:S01]  /*1090*/  @!P4 IMAD.MOV R8, RZ, RZ, -R8 ;  /* 0x000000ffff08c224 */ /* 0x000fe200078e0a08 */
[----:B------:R-:W-:Y:S01]  /*10a0*/  SEL R44, R11, R6, !P6 ;  /* 0x000000060b2c7207 */ /* 0x000fe20007000000 */
[----:B------:R-:W-:Y:S01]  /*10b0*/  @!P5 IMAD.MOV R22, RZ, RZ, -R22 ;  /* 0x000000ffff16d224 */ /* 0x000fe200078e0a16 */
[----:B------:R-:W-:Y:S01]  /*10c0*/  ISETP.GE.U32.AND P5, PT, R3, 0x7fffffee, PT ;  /* 0x7fffffee0300780c */ /* 0x000fe20003fa6070 */
[----:B------:R-:W-:Y:S01]  /*10d0*/  VIADD R6, R4, 0xffffffff ;  /* 0xffffffff04067836 */ /* 0x000fe20000000000 */
[----:B------:R-:W-:-:S02]  /*10e0*/  SEL R40, R11, R14, !P6 ;  /* 0x0000000e0b287207 */ /* 0x000fc40007000000 */
[C---:B------:R-:W-:Y:S02]  /*10f0*/  SEL R29, R11.reuse, R16, !P6 ;  /* 0x000000100b1d7207 */ /* 0x040fe40007000000 */
[C---:B------:R-:W-:Y:S02]  /*1100*/  SEL R9, R11.reuse, R18, !P6 ;  /* 0x000000120b097207 */ /* 0x040fe40007000000 */
[C---:B------:R-:W-:Y:S02]  /*1110*/  SEL R43, R11.reuse, R20, !P6 ;  /* 0x000000140b2b7207 */ /* 0x040fe40007000000 */
[C---:B------:R-:W-:Y:S02]  /*1120*/  SEL R42, R11.reuse, R12, !P6 ;  /* 0x0000000c0b2a7207 */ /* 0x040fe40007000000 */
[C---:B------:R-:W-:Y:S02]  /*1130*/  SEL R41, R11.reuse, R22, !P6 ;  /* 0x000000160b297207 */ /* 0x040fe40007000000 */
[----:B------:R-:W-:-:S02]  /*1140*/  SEL R39, R11, R8, !P6 ;  /* 0x000000080b277207 */ /* 0x000fc40007000000 */
[----:B------:R-:W-:Y:S01]  /*1150*/  @!P3 LOP3.LUT R7, RZ, R10, RZ, 0x33, !PT ;  /* 0x0000000aff07b212 */ /* 0x000fe200078e33ff */
[----:B----4-:R-:W-:Y:S06]  /*1160*/  @P1 BRA `(.L_x_5) ;  /* 0x0000000000181947 */ /* 0x010fec0003800000 */
[----:B------:R-:W-:Y:S01]  /*1170*/  ELECT P3, URZ, PT ;  /* 0x0000000000ff782f */ /* 0x000fe20003860000 */
[----:B------:R-:W-:Y:S01]  /*1180*/  IMAD.MOV.U32 R3, RZ, RZ, 0x1 ;  /* 0x00000001ff037424 */ /* 0x000fe200078e00ff */
[----:B------:R-:W-:Y:S01]  /*1190*/  UMOV UR4, 0x40 ;  /* 0x0000004000047882 */ /* 0x000fe20000000000 */
[----:B------:R-:W-:Y:S01]  /*11a0*/  UVIRTCOUNT.DEALLOC.SMPOOL 0x80 ;  /* 0x000000800000784c */ /* 0x000fe20000000000 */
[----:B------:R-:W-:-:S09]  /*11b0*/  ULEA UR4, UR5, UR4, 0x18 ;  /* 0x0000000405047291 */ /* 0x000fd2000f8ec0ff */
[----:B------:R1:W-:Y:S03]  /*11c0*/  @P3 STS.U8 [UR4], R3 ;  /* 0x00000003ff003988 */ /* 0x0003e60008000004 */
.L_x_5:
[----:B------:R-:W-:Y:S01]  /*11d0*/  UIADD3 UR10, UPT, UPT, UR15, UR10, URZ ;  /* 0x0000000a0f0a7290 */ /* 0x000fe2000fffe0ff */
[----:B------:R-:W-:Y:S01]  /*11e0*/  IMAD R27, R7, R5, RZ ;  /* 0x00000005071b7224 */ /* 0x000fe200078e02ff */
[----:B------:R-:W-:Y:S01]  /*11f0*/  VOTEU.ALL UP0, P2 ;  /* 0x0000000000ff7886 */ /* 0x000fe20001000000 */
[----:B------:R-:W-:Y:S01]  /*1200*/  UIADD3 UR7, UPT, UPT, UR14, 0x1000, URZ ;  /* 0x000010000e077890 */ /* 0x000fe2000fffe0ff */
[----:B------:R-:W-:Y:S01]  /*1210*/  ISETP.GE.U32.AND P3, PT, R6, 0x7ffffff0, PT ;  /* 0x7ffffff00600780c */ /* 0x000fe20003f66070 */
[----:B------:R-:W-:Y:S01]  /*1220*/  VOTEU.ALL UP1, P2 ;  /* 0x0000000000ff7886 */ /* 0x000fe20001020000 */
[----:B------:R-:W-:Y:S01]  /*1230*/  IMAD.SHL.U32 R28, R27, 0x2, RZ ;  /* 0x000000021b1c7824 */ /* 0x000fe200078e00ff */
[----:B------:R-:W-:-:S04]  /*1240*/  @!UP0 UIADD3 UR4, UPT, UPT, -UR6, 0x100000, URZ ;  /* 0x0010000006048890 */ /* 0x000fc8000fffe1ff */
[----:B------:R-:W-:Y:S02]  /*1250*/  @!UP0 USHF.L.U32 UR5, UR4, 0xb, URZ ;  /* 0x0000000b04058899 */ /* 0x000fe400080006ff */
[----:B------:R-:W-:Y:S01]  /*1260*/  @!UP0 USHF.L.U32 UR4, UR4, 0x1, URZ ;  /* 0x0000000104048899 */ /* 0x000fe200080006ff */
[----:B-1----:R-:W-:Y:S01]  /*1270*/  IMAD.SHL.U32 R3, R32, 0x2, RZ ;  /* 0x0000000220037824 */ /* 0x002fe200078e00ff */
[----:B------:R-:W-:Y:S01]  /*1280*/  STTM.x64 tmem[UR10], RZ ;  /* 0x000000ff000079ed */ /* 0x000fe2000834000a */
[----:B------:R-:W1:Y:S01]  /*1290*/  FENCE.VIEW.ASYNC.T ;  /* 0x00000000000073c6 */ /* 0x000e620000000200 */
[----:B------:R-:W-:Y:S01]  /*12a0*/  UMOV UR11, UR7 ;  /* 0x00000007000b7c82 */ /* 0x000fe20008000000 */
[----:B-1----:R-:W-:Y:S01]  /*12b0*/  BAR.SYNC.DEFER_BLOCKING 0x0 ;  /* 0x0000000000007b1d */ /* 0x002fe20000010000 */
[----:B------:R-:W-:Y:S01]  /*12c0*/  IADD3 R6, P4, PT, R28, UR20, RZ ;  /* 0x000000141c067c10 */ /* 0x000fe2000ff9e0ff */
[C---:B------:R-:W-:Y:S01]  /*12d0*/  VIADD R8, R4.reuse, 0xfffffff7 ;  /* 0xfffffff704087836 */ /* 0x040fe20000000000 */
[----:B------:R-:W-:Y:S01]  /*12e0*/  PRMT R34, RZ, 0x7610, R34 ;  /* 0x00007610ff227816 */ /* 0x000fe20000000022 */
[----:B------:R-:W-:Y:S01]  /*12f0*/  VIADD R5, R4, 0xfffffffb ;  /* 0xfffffffb04057836 */ /* 0x000fe20000000000 */
[----:B------:R-:W-:-:S02]  /*1300*/  LEA.HI.X.SX32 R7, R27, UR21, 0x1, P4 ;  /* 0x000000151b077c11 */ /* 0x000fc4000a0f0eff */
[-C--:B------:R-:W-:Y:S01]  /*1310*/  IADD3 R10, P4, PT, R3, R6.reuse, RZ ;  /* 0x00000006030a7210 */ /* 0x080fe20007f9e0ff */
[----:B------:R-:W1:Y:S02]  /*1320*/  FENCE.VIEW.ASYNC.S ;  /* 0x00000000000073c6 */ /* 0x000e640000000000 */
[----:B-1----:R1:W2:Y:S02]  /*1330*/  @!UP1 SYNCS.EXCH.64 URZ, [UR11], UR4 ;  /* 0x000000040bff95b2 */ /* 0x0022a40008000100 */
[----:B--2---:R-:W-:Y:S01]  /*1340*/  BAR.SYNC.DEFER_BLOCKING 0x0 ;  /* 0x0000000000007b1d */ /* 0x004fe20000010000 */
[----:B------:R-:W-:Y:S02]  /*1350*/  PRMT R37, RZ, 0x7610, R37 ;  /* 0x00007610ff257816 */ /* 0x000fe40000000025 */
[C---:B------:R-:W-:Y:S02]  /*1360*/  LEA R14, P6, R32.reuse, R6, 0x2 ;  /* 0x00000006200e7211 */ /* 0x040fe400078c10ff */
[----:B------:R-:W-:-:S02]  /*1370*/  LEA.HI.X.SX32 R11, R32, R7, 0x1, P4 ;  /* 0x00000007200b7211 */ /* 0x000fc400020f0eff */
[----:B------:R-:W-:Y:S01]  /*1380*/  ISETP.GE.U32.AND P4, PT, R8, 0x7fffffe8, PT ;  /* 0x7fffffe80800780c */ /* 0x000fe20003f86070 */
[C---:B------:R-:W-:Y:S01]  /*1390*/  IMAD.SHL.U32 R13, R32.reuse, 0x8, RZ ;  /* 0x00000008200d7824 */ /* 0x040fe200078e00ff */
[-C--:B------:R-:W-:Y:S01]  /*13a0*/  LEA.HI.X.SX32 R15, R3, R7.reuse, 0x1, P6 ;  /* 0x00000007030f7211 */ /* 0x080fe200030f0eff */
[C---:B------:R-:W-:Y:S01]  /*13b0*/  IMAD.SHL.U32 R12, R32.reuse, 0x4, RZ ;  /* 0x00000004200c7824 */ /* 0x040fe200078e00ff */
[----:B------:R-:W-:Y:S01]  /*13c0*/  LEA R20, P6, R32, R6, 0x4 ;  /* 0x0000000620147211 */ /* 0x000fe200078c20ff */
[C---:B------:R-:W-:Y:S01]  /*13d0*/  VIADD R8, R4.reuse, 0xfffffffa ;  /* 0xfffffffa04087836 */ /* 0x040fe20000000000 */
[----:B------:R-:W-:Y:S01]  /*13e0*/  PRMT R36, RZ, 0x7610, R36 ;  /* 0x00007610ff247816 */ /* 0x000fe20000000024 */
[----:B------:R-:W-:Y:S01]  /*13f0*/  VIADD R16, R4, 0xfffffff6 ;  /* 0xfffffff604107836 */ /* 0x000fe20000000000 */
[----:B------:R-:W-:Y:S02]  /*1400*/  LEA.HI.X.SX32 R21, R13, R7, 0x1, P6 ;  /* 0x000000070d157211 */ /* 0x000fe400030f0eff */
[----:B------:R-:W-:Y:S01]  /*1410*/  PRMT R38, RZ, 0x7610, R38 ;  /* 0x00007610ff267816 */ /* 0x000fe20000000026 */
[----:B------:R-:W-:-:S02]  /*1420*/  IMAD R23, R32, 0x12, RZ ;  /* 0x0000001220177824 */ /* 0x000fc400078e02ff */
[----:B------:R-:W-:Y:S01]  /*1430*/  VIADD R17, R4, 0xfffffff4 ;  /* 0xfffffff404117836 */ /* 0x000fe20000000000 */
[----:B------:R-:W-:Y:S01]  /*1440*/  PRMT R47, RZ, 0x7610, R47 ;  /* 0x00007610ff2f7816 */ /* 0x000fe2000000002f */
[C---:B------:R-:W-:Y:S02]  /*1450*/  IMAD R25, R32.reuse, 0x14, RZ ;  /* 0x0000001420197824 */ /* 0x040fe400078e02ff */
[----:B------:R-:W-:Y:S01]  /*1460*/  IMAD R31, R32, 0x16, RZ ;  /* 0x00000016201f7824 */ /* 0x000fe200078e02ff */
[----:B------:R-:W5:Y:S01]  /*1470*/  @!P3 LDG.E.U16 R34, desc[UR16][R6.64] ;  /* 0x000000100622b981 */ /* 0x000f62000c1e1500 */
[----:B------:R-:W-:Y:S02]  /*1480*/  ISETP.GE.U32.AND P3, PT, R5, 0x7fffffec, PT ;  /* 0x7fffffec0500780c */ /* 0x000fe40003f66070 */
[----:B------:R-:W-:Y:S01]  /*1490*/  PRMT R45, RZ, 0x7610, R45 ;  /* 0x00007610ff2d7816 */ /* 0x000fe2000000002d */
[----:B------:R-:W5:Y:S01]  /*14a0*/  @!P0 LDG.E.U16 R37, desc[UR16][R10.64] ;  /* 0x000000100a258981 */ /* 0x000f62000c1e1500 */
[----:B------:R-:W-:-:S02]  /*14b0*/  PRMT R5, RZ, 0x7610, R5 ;  /* 0x00007610ff057816 */ /* 0x000fc40000000005 */
[----:B------:R-:W-:Y:S01]  /*14c0*/  PRMT R49, RZ, 0x7610, R49 ;  /* 0x00007610ff317816 */ /* 0x000fe20000000031 */
[----:B------:R-:W5:Y:S01]  /*14d0*/  @!P4 LDG.E.U16 R36, desc[UR16][R20.64] ;  /* 0x000000101424c981 */ /* 0x000f62000c1e1500 */
[----:B------:R-:W-:Y:S02]  /*14e0*/  LEA R18, P0, R32, R6, 0x3 ;  /* 0x0000000620127211 */ /* 0x000fe400078018ff */
[----:B------:R-:W-:Y:S01]  /*14f0*/  PRMT R46, RZ, 0x7610, R46 ;  /* 0x00007610ff2e7816 */ /* 0x000fe2000000002e */
[----:B------:R2:W5:Y:S01]  /*1500*/  @!P5 LDG.E.U16 R5, desc[UR16][R14.64] ;  /* 0x000000100e05d981 */ /* 0x000562000c1e1500 */
[----:B------:R-:W-:Y:S02]  /*1510*/  LEA.HI.X.SX32 R19, R12, R7, 0x1, P0 ;  /* 0x000000070c137211 */ /* 0x000fe400000f0eff */
[----:B------:R-:W-:Y:S01]  /*1520*/  PRMT R48, RZ, 0x7610, R48 ;  /* 0x00007610ff307816 */ /* 0x000fe20000000030 */
[----:B------:R-:W-:Y:S01]  /*1530*/  IMAD R55, R32, 0x18, RZ ;  /* 0x0000001820377824 */ /* 0x000fe200078e02ff */
[----:B------:R-:W-:Y:S01]  /*1540*/  ISETP.GE.U32.AND P0, PT, R8, 0x7fffffeb, PT ;  /* 0x7fffffeb0800780c */ /* 0x000fe20003f06070 */
[----:B------:R3:W5:Y:S01]  /*1550*/  @!P3 LDG.E.U16 R38, desc[UR16][R18.64] ;  /* 0x000000101226b981 */ /* 0x000762000c1e1500 */
[----:B------:R-:W-:Y:S01]  /*1560*/  ISETP.GE.U32.AND P5, PT, R16, 0x7fffffe7, PT ;  /* 0x7fffffe71000780c */ /* 0x000fe20003fa6070 */
[C---:B------:R-:W-:Y:S01]  /*1570*/  IMAD R57, R32.reuse, 0x1a, RZ ;  /* 0x0000001a20397824 */ /* 0x040fe200078e02ff */
[----:B-1----:R-:W1:Y:S01]  /*1580*/  LDCU UR4, c[0x0][0x3b0] ;  /* 0x00007600ff0477ac */ /* 0x002e620008000800 */
[----:B--2---:R-:W-:-:S02]  /*1590*/  IMAD R14, R32, 0xa, RZ ;  /* 0x0000000a200e7824 */ /* 0x004fc400078e02ff */
[C---:B------:R-:W-:Y:S01]  /*15a0*/  IMAD R16, R32.reuse, 0x5, RZ ;  /* 0x0000000520107824 */ /* 0x040fe200078e02ff */
[-C--:B------:R-:W-:Y:S01]  /*15b0*/  IADD3 R22, P3, PT, R23, R6.reuse, RZ ;  /* 0x0000000617167210 */ /* 0x080fe20007f7e0ff */
[----:B------:R-:W-:Y:S01]  /*15c0*/  IMAD R15, R32, 0x9, RZ ;  /* 0x00000009200f7824 */ /* 0x000fe200078e02ff */
[----:B------:R-:W-:Y:S01]  /*15d0*/  IADD3 R10, P4, PT, R14, R6, RZ ;  /* 0x000000060e0a7210 */ /* 0x000fe20007f9e0ff */
[----:B------:R-:W-:-:S03]  /*15e0*/  VIADD R8, R4, 0xfffffff5 ;  /* 0xfffffff504087836 */ /* 0x000fc60000000000 */
[-C--:B------:R-:W-:Y:S02]  /*15f0*/  LEA.HI.X.SX32 R11, R16, R7.reuse, 0x1, P4 ;  /* 0x00000007100b7211 */ /* 0x080fe400020f0eff */
[-C--:B------:R-:W-:Y:S02]  /*1600*/  LEA.HI.X.SX32 R23, R15, R7.reuse, 0x1, P3 ;  /* 0x000000070f177211 */ /* 0x080fe400018f0eff */
[----:B------:R-:W-:Y:S01]  /*1610*/  ISETP.GE.U32.AND P4, PT, R17, 0x7fffffe5, PT ;  /* 0x7fffffe51100780c */ /* 0x000fe20003f86070 */
[----:B------:R2:W5:Y:S01]  /*1620*/  @!P0 LDG.E.U16 R47, desc[UR16][R10.64] ;  /* 0x000000100a2f8981 */ /* 0x000562000c1e1500 */
[----:B------:R-:W-:Y:S01]  /*1630*/  ISETP.GE.U32.AND P3, PT, R8, 0x7fffffe6, PT ;  /* 0x7fffffe60800780c */ /* 0x000fe20003f66070 */
[----:B------:R-:W-:Y:S01]  /*1640*/  IMAD R17, R32, 0xb, RZ ;  /* 0x0000000b20117824 */ /* 0x000fe200078e02ff */
[-C--:B------:R-:W-:Y:S01]  /*1650*/  IADD3 R24, P0, PT, R25, R6.reuse, RZ ;  /* 0x0000000619187210 */ /* 0x080fe20007f1e0ff */
[C---:B---3--:R-:W-:Y:S01]  /*1660*/  VIADD R18, R4.reuse, 0xfffffff9 ;  /* 0xfffffff904127836 */ /* 0x048fe20000000000 */
[----:B------:R-:W-:Y:S01]  /*1670*/  IADD3 R30, P6, PT, R31, R6, RZ ;  /* 0x000000061f1e7210 */ /* 0x000fe20007fde0ff */
[----:B------:R-:W-:Y:S01]  /*1680*/  VIADD R8, R4, 0xfffffffc ;  /* 0xfffffffc04087836 */ /* 0x000fe20000000000 */
[-C--:B------:R-:W-:Y:S01]  /*1690*/  LEA.HI.X.SX32 R25, R14, R7.reuse, 0x1, P0 ;  /* 0x000000070e197211 */ /* 0x080fe200000f0eff */
[----:B------:R-:W-:Y:S01]  /*16a0*/  IMAD R19, R32, 0xc, RZ ;  /* 0x0000000c20137824 */ /* 0x000fe200078e02ff */
[----:B------:R-:W-:Y:S01]  /*16b0*/  LEA.HI.X.SX32 R31, R17, R7, 0x1, P6 ;  /* 0x00000007111f7211 */ /* 0x000fe200030f0eff */
[----:B------:R3:W5:Y:S01]  /*16c0*/  @!P5 LDG.E.U16 R45, desc[UR16][R22.64] ;  /* 0x00000010162dd981 */ /* 0x000762000c1e1500 */
[----:B------:R-:W-:Y:S01]  /*16d0*/  ISETP.GE.U32.AND P0, PT, R18, 0x7fffffea, PT ;  /* 0x7fffffea1200780c */ /* 0x000fe20003f06070 */
[----:B------:R-:W-:Y:S01]  /*16e0*/  IMAD R18, R32, 0x6, RZ ;  /* 0x0000000620127824 */ /* 0x000fe200078e02ff */
[----:B------:R-:W-:Y:S01]  /*16f0*/  ISETP.GE.U32.AND P5, PT, R8, 0x7fffffed, PT ;  /* 0x7fffffed0800780c */ /* 0x000fe20003fa6070 */
[----:B------:R-:W5:Y:S01]  /*1700*/  @!P4 LDG.E.U16 R49, desc[UR16][R30.64] ;  /* 0x000000101e31c981 */ /* 0x000f62000c1e1500 */
[----:B------:R-:W-:-:S02]  /*1710*/  IMAD R20, R32, 0x3, RZ ;  /* 0x0000000320147824 */ /* 0x000fc400078e02ff */
[----:B------:R-:W-:Y:S01]  /*1720*/  VIADD R8, R4, 0xfffffff3 ;  /* 0xfffffff304087836 */ /* 0x000fe20000000000 */
[----:B------:R4:W5:Y:S01]  /*1730*/  @!P3 LDG.E.U16 R46, desc[UR16][R24.64] ;  /* 0x00000010182eb981 */ /* 0x000962000c1e1500 */
[-C--:B--2---:R-:W-:Y:S02]  /*1740*/  IADD3 R10, P3, PT, R18, R6.reuse, RZ ;  /* 0x00000006120a7210 */ /* 0x084fe40007f7e0ff */
[----:B---3--:R-:W-:Y:S01]  /*1750*/  IADD3 R22, P4, PT, R19, R6, RZ ;  /* 0x0000000613167210 */ /* 0x008fe20007f9e0ff */
[----:B------:R-:W-:Y:S01]  /*1760*/  VIADD R21, R4, 0xfffffff2 ;  /* 0xfffffff204157836 */ /* 0x000fe20000000000 */
[-C--:B------:R-:W-:Y:S02]  /*1770*/  LEA.HI.X.SX32 R11, R20, R7.reuse, 0x1, P3 ;  /* 0x00000007140b7211 */ /* 0x080fe400018f0eff */
[----:B------:R-:W-:Y:S02]  /*1780*/  LEA.HI.X.SX32 R23, R18, R7, 0x1, P4 ;  /* 0x0000000712177211 */ /* 0x000fe400020f0eff */
[----:B------:R-:W-:-:S02]  /*1790*/  ISETP.GE.U32.AND P3, PT, R8, 0x7fffffe4, PT ;  /* 0x7fffffe40800780c */ /* 0x000fc40003f66070 */
[----:B------:R-:W-:Y:S01]  /*17a0*/  ISETP.GE.U32.AND P6, PT, R21, 0x7fffffe3, PT ;  /* 0x7fffffe31500780c */ /* 0x000fe20003fc6070 */
[----:B------:R2:W5:Y:S01]  /*17b0*/  @!P0 LDG.E.U16 R48, desc[UR16][R22.64] ;  /* 0x0000001016308981 */ /* 0x000562000c1e1500 */
[-C--:B------:R-:W-:Y:S01]  /*17c0*/  IADD3 R54, P0, PT, R55, R6.reuse, RZ ;  /* 0x0000000637367210 */ /* 0x080fe20007f1e0ff */
[----:B------:R-:W-:Y:S01]  /*17d0*/  IMAD R21, R32, 0xd, RZ ;  /* 0x0000000d20157824 */ /* 0x000fe200078e02ff */
[----:B------:R-:W-:Y:S01]  /*17e0*/  IADD3 R56, P4, PT, R57, R6, RZ ;  /* 0x0000000639387210 */ /* 0x000fe20007f9e0ff */
[----:B----4-:R-:W-:Y:S01]  /*17f0*/  VIADD R24, R4, 0xfffffff1 ;  /* 0xfffffff104187836 */ /* 0x010fe20000000000 */
[----:B------:R-:W-:Y:S02]  /*1800*/  PRMT R50, RZ, 0x7610, R50 ;  /* 0x00007610ff327816 */ /* 0x000fe40000000032 */
[----:B------:R-:W-:Y:S02]  /*1810*/  PRMT R51, RZ, 0x7610, R51 ;  /* 0x00007610ff337816 */ /* 0x000fe40000000033 */
[-C--:B------:R-:W-:Y:S01]  /*1820*/  LEA.HI.X.SX32 R55, R19, R7.reuse, 0x1, P0 ;  /* 0x0000000713377211 */ /* 0x080fe200000f0eff */
[----:B--2---:R-:W-:Y:S01]  /*1830*/  IMAD R22, R32, 0xe, RZ ;  /* 0x0000000e20167824 */ /* 0x004fe200078e02ff */
[----:B------:R-:W-:Y:S01]  /*1840*/  LEA.HI.X.SX32 R57, R21, R7, 0x1, P4 ;  /* 0x0000000715397211 */ /* 0x000fe200020f0eff */
[----:B------:R2:W5:Y:S01]  /*1850*/  @!P5 LDG.E.U16 R50, desc[UR16][R10.64] ;  /* 0x000000100a32d981 */ /* 0x000562000c1e1500 */
[----:B------:R-:W-:-:S02]  /*1860*/  ISETP.GE.U32.AND P4, PT, R24, 0x7fffffe2, PT ;  /* 0x7fffffe21800780c */ /* 0x000fc40003f86070 */
[----:B------:R-:W-:Y:S01]  /*1870*/  LOP3.LUT R24, R35, 0xf, RZ, 0xc0, !PT ;  /* 0x0000000f23187812 */ /* 0x000fe200078ec0ff */
[----:B------:R-:W-:Y:S01]  /*1880*/  VIADD R8, R4, 0xfffffff8 ;  /* 0xfffffff804087836 */ /* 0x000fe20000000000 */
[----:B------:R-:W5:Y:S01]  /*1890*/  @!P3 LDG.E.U16 R51, desc[UR16][R54.64] ;  /* 0x000000103633b981 */ /* 0x000f62000c1e1500 */
[C---:B------:R-:W-:Y:S01]  /*18a0*/  IMAD R23, R32.reuse, 0x7, RZ ;  /* 0x0000000720177824 */ /* 0x040fe200078e02ff */
[----:B------:R-:W-:Y:S01]  /*18b0*/  PRMT R52, RZ, 0x7610, R52 ;  /* 0x00007610ff347816 */ /* 0x000fe20000000034 */
[----:B------:R-:W-:Y:S01]  /*18c0*/  IMAD R25, R32, 0x1e, RZ ;  /* 0x0000001e20197824 */ /* 0x000fe200078e02ff */
[----:B------:R-:W-:Y:S01]  /*18d0*/  IADD3 R30, P3, PT, R22, R6, RZ ;  /* 0x00000006161e7210 */ /* 0x000fe20007f7e0ff */
[----:B--2---:R-:W-:Y:S02]  /*18e0*/  IMAD R11, R32, 0x1c, RZ ;  /* 0x0000001c200b7824 */ /* 0x004fe400078e02ff */
[----:B------:R-:W-:Y:S01]  /*18f0*/  IMAD R53, R24, R33, RZ ;  /* 0x0000002118357224 */ /* 0x000fe200078e02ff */
[----:B------:R-:W-:Y:S01]  /*1900*/  ISETP.GE.U32.AND P0, PT, R8, 0x7fffffe9, PT ;  /* 0x7fffffe90800780c */ /* 0x000fe20003f06070 */
[----:B------:R-:W5:Y:S01]  /*1910*/  @!P6 LDG.E.U16 R52, desc[UR16][R56.64] ;  /* 0x000000103834e981 */ /* 0x000f62000c1e1500 */
[----:B------:R-:W-:-:S02]  /*1920*/  LEA.HI.X.SX32 R31, R23, R7, 0x1, P3 ;  /* 0x00000007171f7211 */ /* 0x000fc400018f0eff */
[-C--:B------:R-:W-:Y:S02]  /*1930*/  IADD3 R8, P5, PT, R11, R6.reuse, RZ ;  /* 0x000000060b087210 */ /* 0x080fe40007fbe0ff */
[----:B------:R-:W-:Y:S01]  /*1940*/  IADD3 R10, P3, PT, R25, R6, RZ ;  /* 0x00000006190a7210 */ /* 0x000fe20007f7e0ff */
[----:B------:R-:W-:Y:S01]  /*1950*/  IMAD R6, R32, 0xf, RZ ;  /* 0x0000000f20067824 */ /* 0x000fe200078e02ff */
[C---:B------:R-:W-:Y:S01]  /*1960*/  LEA R58, P6, R53.reuse, UR22, 0x1 ;  /* 0x00000016353a7c11 */ /* 0x040fe2000f8c08ff */
[----:B------:R-:W-:Y:S02]  /*1970*/  VIADD R25, R4, 0xfffffff0 ;  /* 0xfffffff004197836 */ /* 0x000fe40000000000 */
[----:B-1----:R-:W-:Y:S01]  /*1980*/  IMAD R40, R40, UR4, RZ ;  /* 0x0000000428287c24 */ /* 0x002fe2000f8e02ff */
[----:B------:R-:W-:Y:S02]  /*1990*/  LEA.HI.X.SX32 R11, R6, R7, 0x1, P3 ;  /* 0x00000007060b7211 */ /* 0x000fe400018f0eff */
[----:B------:R-:W-:Y:S01]  /*19a0*/  LEA.HI.X.SX32 R61, R53, UR23, 0x1, P6 ;  /* 0x00000017353d7c11 */ /* 0x000fe2000b0f0eff */
[----:B------:R-:W-:Y:S01]  /*19b0*/  IMAD R53, R9, UR4, RZ ;  /* 0x0000000409357c24 */ /* 0x000fe2000f8e02ff */
[----:B------:R-:W-:-:S02]  /*19c0*/  PRMT R59, RZ, 0x7610, R59 ;  /* 0x00007610ff3b7816 */ /* 0x000fc4000000003b */
[----:B------:R-:W-:Y:S02]  /*19d0*/  ISETP.GE.U32.AND P3, PT, R25, 0x7fffffe1, PT ;  /* 0x7fffffe11900780c */ /* 0x000fe40003f66070 */
[----:B------:R-:W-:Y:S02]  /*19e0*/  LEA.HI.X.SX32 R9, R22, R7, 0x1, P5 ;  /* 0x0000000716097211 */ /* 0x000fe400028f0eff */
[C---:B------:R-:W-:Y:S01]  /*19f0*/  LEA R68, P5, R40.reuse, R58, 0x1 ;  /* 0x0000003a28447211 */ /* 0x040fe200078a08ff */
[----:B------:R1:W5:Y:S03]  /*1a00*/  @!P0 LDG.E.U16 R59, desc[UR16][R30.64] ;  /* 0x000000101e3b8981 */ /* 0x000366000c1e1500 */
[----:B------:R-:W-:Y:S02]  /*1a10*/  LEA.HI.X.SX32 R69, R40, R61, 0x1, P5 ;  /* 0x0000003d28457211 */ /* 0x000fe400028f0eff */
[----:B------:R-:W-:-:S02]  /*1a20*/  PRMT R40, RZ, 0x7610, R40 ;  /* 0x00007610ff287816 */ /* 0x000fc40000000028 */
[----:B-1----:R-:W-:-:S04]  /*1a30*/  PRMT R31, RZ, 0x7610, R31 ;  /* 0x00007610ff1f7816 */ /* 0x002fc8000000001f */
[----:B------:R1:W5:Y:S04]  /*1a40*/  @!P3 LDG.E.U16 R40, desc[UR16][R10.64] ;  /* 0x000000100a28b981 */ /* 0x000368000c1e1500 */
[----:B------:R1:W5:Y:S01]  /*1a50*/  @!P4 LDG.E.U16 R31, desc[UR16][R8.64] ;  /* 0x00000010081fc981 */ /* 0x000362000c1e1500 */
[----:B------:R-:W-:Y:S02]  /*1a60*/  IMAD R6, R29, UR4, RZ ;  /* 0x000000041d067c24 */ /* 0x000fe4000f8e02ff */
[----:B------:R-:W-:Y:S02]  /*1a70*/  VIADD R26, R4, 0xf ;  /* 0x0000000f041a7836 */ /* 0x000fe40000000000 */
[----:B------:R-:W-:Y:S01]  /*1a80*/  IMAD R43, R43, UR4, RZ ;  /* 0x000000042b2b7c24 */ /* 0x000fe2000f8e02ff */
[-C--:B------:R-:W-:Y:S01]  /*1a90*/  LEA R66, P6, R6, R58.reuse, 0x1 ;  /* 0x0000003a06427211 */ /* 0x080fe200078c08ff */
[----:B------:R-:W-:Y:S01]  /*1aa0*/  IMAD R42, R42, UR4, RZ ;  /* 0x000000042a2a7c24 */ /* 0x000fe2000f8e02ff */
[----:B------:R-:W-:Y:S01]  /*1ab0*/  ISETP.GT.AND P0, PT, R26, 0xf, PT ;  /* 0x0000000f1a00780c */ /* 0x000fe20003f04270 */
[----:B------:R-:W-:Y:S01]  /*1ac0*/  IMAD R44, R44, UR4, RZ ;  /* 0x000000042c2c7c24 */ /* 0x000fe2000f8e02ff */
[----:B------:R-:W-:Y:S01]  /*1ad0*/  LEA R64, P5, R53, R58, 0x1 ;  /* 0x0000003a35407211 */ /* 0x000fe200078a08ff */
[----:B------:R-:W-:Y:S01]  /*1ae0*/  IMAD R41, R41, UR4, RZ ;  /* 0x0000000429297c24 */ /* 0x000fe2000f8e02ff */
[----:B------:R-:W-:Y:S01]  /*1af0*/  LEA.HI.X.SX32 R67, R6, R61, 0x1, P6 ;  /* 0x0000003d06437211 */ /* 0x000fe200030f0eff */
[----:B------:R-:W-:Y:S01]  /*1b00*/  IMAD R39, R39, UR4, RZ ;  /* 0x0000000427277c24 */ /* 0x000fe2000f8e02ff */
[----:B------:R-:W-:-:S04]  /*1b10*/  @!UP0 UIADD3 UR4, UPT, UPT, -UR6, 0x100000, URZ ;  /* 0x0010000006048890 */ /* 0x000fc8000fffe1ff */
[----:B------:R-:W-:Y:S02]  /*1b20*/  @!UP0 USHF.L.U32 UR5, UR4, 0xb, URZ ;  /* 0x0000000b04058899 */ /* 0x000fe400080006ff */
[----:B------:R-:W-:Y:S01]  /*1b30*/  @!UP0 USHF.L.U32 UR4, UR4, 0x1, URZ ;  /* 0x0000000104048899 */ /* 0x000fe200080006ff */
[-C--:B------:R-:W-:Y:S02]  /*1b40*/  LEA R62, P6, R43, R58.reuse, 0x1 ;  /* 0x0000003a2b3e7211 */ /* 0x080fe400078c08ff */
[-C--:B------:R-:W-:Y:S02]  /*1b50*/  LEA.HI.X.SX32 R65, R53, R61.reuse, 0x1, P5 ;  /* 0x0000003d35417211 */ /* 0x080fe400028f0eff */
[-C--:B------:R-:W-:Y:S02]  /*1b60*/  LEA R30, P5, R42, R58.reuse, 0x1 ;  /* 0x0000003a2a1e7211 */ /* 0x080fe400078a08ff */
[----:B------:R-:W-:Y:S01]  /*1b70*/  LEA.HI.X.SX32 R63, R43, R61, 0x1, P6 ;  /* 0x0000003d2b3f7211 */ /* 0x000fe200030f0eff */
[----:B------:R-:W-:Y:S01]  /*1b80*/  VOTEU.ALL UP0, P2 ;  /* 0x0000000000ff7886 */ /* 0x000fe20001000000 */
[----:B------:R-:W-:-:S02]  /*1b90*/  LEA R54, P6, R44, R58, 0x1 ;  /* 0x0000003a2c367211 */ /* 0x000fc400078c08ff */
[-C--:B------:R-:W-:Y:S02]  /*1ba0*/  LEA.HI.X.SX32 R53, R42, R61.reuse, 0x1, P5 ;  /* 0x0000003d2a357211 */ /* 0x080fe400028f0eff */
[-C--:B------:R-:W-:Y:S01]  /*1bb0*/  LEA R56, P5, R41, R58.reuse, 0x1 ;  /* 0x0000003a29387211 */ /* 0x080fe200078a08ff */
[----:B------:R1:W2:Y:S01]  /*1bc0*/  @!UP0 SYNCS.EXCH.64 URZ, [UR14+0x1008], UR4 ;  /* 0x001008040eff85b2 */ /* 0x0002a20008000100 */
[-C--:B------:R-:W-:Y:S02]  /*1bd0*/  LEA.HI.X.SX32 R55, R44, R61.reuse, 0x1, P6 ;  /* 0x0000003d2c377211 */ /* 0x080fe400030f0eff */
[----:B------:R-:W-:Y:S02]  /*1be0*/  LEA R58, P6, R39, R58, 0x1 ;  /* 0x0000003a273a7211 */ /* 0x000fe400078c08ff */
[----:B------:R-:W-:Y:S02]  /*1bf0*/  LEA.HI.X.SX32 R57, R41, R61, 0x1, P5 ;  /* 0x0000003d29397211 */ /* 0x000fe400028f0eff */
[----:B------:R-:W-:-:S02]  /*1c00*/  ISETP.LT.AND P5, PT, R24, R4, P0 ;  /* 0x000000041800720c */ /* 0x000fc400007a1270 */
[----:B------:R-:W-:Y:S01]  /*1c10*/  LEA.HI.X.SX32 R61, R39, R61, 0x1, P6 ;  /* 0x0000003d273d7211 */ /* 0x000fe200030f0eff */
[----:B-1----:R-:W-:Y:S10]  /*1c20*/  @!P0 BRA `(.L_x_6) ;  /* 0x0000000000248947 */ /* 0x002ff40003800000 */
[----:B-----5:R-:W-:Y:S02]  /*1c30*/  PRMT R4, R34, 0x5410, R37 ;  /* 0x0000541022047816 */ /* 0x020fe40000000025 */
[----:B------:R-:W-:Y:S02]  /*1c40*/  PRMT R5, R5, 0x5410, R50 ;  /* 0x0000541005057816 */ /* 0x000fe40000000032 */
[----:B------:R-:W-:Y:S02]  /*1c50*/  PRMT R6, R38, 0x5410, R47 ;  /* 0x0000541026067816 */ /* 0x000fe4000000002f */
[----:B------:R-:W-:Y:S02]  /*1c60*/  PRMT R7, R48, 0x5410, R59 ;  /* 0x0000541030077816 */ /* 0x000fe4000000003b */
[----:B------:R-:W-:Y:S02]  /*1c70*/  PRMT R8, R36, 0x5410, R45 ;  /* 0x0000541024087816 */ /* 0x000fe4000000002d */
[----:B------:R-:W-:-:S02]  /*1c80*/  PRMT R9, R46, 0x5410, R49 ;  /* 0x000054102e097816 */ /* 0x000fc40000000031 */
[----:B------:R-:W-:Y:S02]  /*1c90*/  PRMT R10, R51, 0x5410, R52 ;  /* 0x00005410330a7816 */ /* 0x000fe40000000034 */
[----:B------:R-:W-:-:S04]  /*1ca0*/  PRMT R11, R31, 0x5410, R40 ;  /* 0x000054101f0b7816 */ /* 0x000fc80000000028 */
[----:B------:R1:W-:Y:S03]  /*1cb0*/  STTM.x8 tmem[UR10+0x40], R4 ;  /* 0x00004004000079ed */ /* 0x0003e600081c000a */
.L_x_6:
[----:B------:R-:W3:Y:S01]  /*1cc0*/  FENCE.VIEW.ASYNC.T ;  /* 0x00000000000073c6 */ /* 0x000ee20000000200 */
[----:B-1---5:R-:W-:Y:S01]  /*1cd0*/  PRMT R5, RZ, 0x7610, R5 ;  /* 0x00007610ff057816 */ /* 0x022fe20000000005 */
[----:B------:R-:W-:Y:S01]  /*1ce0*/  IMAD.MOV.U32 R44, RZ, RZ, R68 ;  /* 0x000000ffff2c7224 */ /* 0x000fe200078e0044 */
[----:B------:R-:W-:Y:S01]  /*1cf0*/  PRMT R7, RZ, 0x7610, R7 ;  /* 0x00007610ff077816 */ /* 0x000fe20000000007 */
[----:B------:R-:W-:Y:S01]  /*1d00*/  IMAD.MOV.U32 R45, RZ, RZ, R69 ;  /* 0x000000ffff2d7224 */ /* 0x000fe200078e0045 */
[----:B--23--:R-:W-:Y:S01]  /*1d10*/  BAR.SYNC.DEFER_BLOCKING 0x0 ;  /* 0x0000000000007b1d */ /* 0x00cfe20000010000 */
[----:B------:R-:W-:Y:S01]  /*1d20*/  PRMT R9, RZ, 0x7610, R9 ;  /* 0x00007610ff097816 */ /* 0x000fe20000000009 */
[----:B------:R-:W-:Y:S01]  /*1d30*/  IMAD.MOV.U32 R46, RZ, RZ, R66 ;  /* 0x000000ffff2e7224 */ /* 0x000fe200078e0042 */
        /* <DEDUP_REMOVED lines=9> */
[----:B------:R-:W-:-:S02]  /*1dd0*/  IMAD.MOV.U32 R51, RZ, RZ, R63 ;  /* 0x000000ffff337224 */ /* 0x000fc400078e003f */
[----:B------:R-:W-:Y:S02]  /*1de0*/  IMAD.MOV.U32 R52, RZ, RZ, R30 ;  /* 0x000000ffff347224 */ /* 0x000fe400078e001e */
[----:B------:R-:W-:Y:S01]  /*1df0*/  IMAD.MOV.U32 R59, RZ, RZ, R61 ;  /* 0x000000ffff3b7224 */ /* 0x000fe200078e003d */
[----:B------:R-:W-:Y:S01]  /*1e00*/  SHF.R.S32.HI R4, RZ, 0x1f, R27 ;  /* 0x0000001fff047819 */ /* 0x000fe2000001141b */
[----:B------:R-:W1:Y:S01]  /*1e10*/  LDCU UR4, c[0x0][0x3a0] ;  /* 0x00007400ff0477ac */ /* 0x000e620008000800 */
[----:B------:R-:W2:Y:S04]  /*1e20*/  @P5 LDG.E.U16 R5, desc[UR16][R44.64] ;  /* 0x000000102c055981 */ /* 0x000ea8000c1e1500 */
[----:B------:R-:W3:Y:S04]  /*1e30*/  @P5 LDG.E.U16 R7, desc[UR16][R46.64] ;  /* 0x000000102e075981 */ /* 0x000ee8000c1e1500 */
[----:B------:R-:W4:Y:S04]  /*1e40*/  @P5 LDG.E.U16 R9, desc[UR16][R48.64] ;  /* 0x0000001030095981 */ /* 0x000f28000c1e1500 */
[----:B------:R-:W4:Y:S04]  /*1e50*/  @P5 LDG.E.U16 R11, desc[UR16][R50.64] ;  /* 0x00000010320b5981 */ /* 0x000f28000c1e1500 */
[----:B------:R-:W4:Y:S04]  /*1e60*/  @P5 LDG.E.U16 R37, desc[UR16][R52.64] ;  /* 0x0000001034255981 */ /* 0x000f28000c1e1500 */
[----:B------:R-:W4:Y:S04]  /*1e70*/  @P5 LDG.E.U16 R39, desc[UR16][R54.64] ;  /* 0x0000001036275981 */ /* 0x000f28000c1e1500 */
[----:B------:R-:W4:Y:S04]  /*1e80*/  @P5 LDG.E.U16 R41, desc[UR16][R56.64] ;  /* 0x0000001038295981 */ /* 0x000f28000c1e1500 */
[----:B------:R-:W4:Y:S01]  /*1e90*/  @P5 LDG.E.U16 R43, desc[UR16][R58.64] ;  /* 0x000000103a2b5981 */ /* 0x000f22000c1e1500 */
[----:B------:R-:W-:Y:S01]  /*1ea0*/  SHF.L.U64.HI R29, R27, 0x1, R4 ;  /* 0x000000011b1d7819 */ /* 0x000fe20000010204 */
[----:B------:R-:W-:Y:S01]  /*1eb0*/  IMAD.SHL.U32 R27, R32, 0x10, RZ ;  /* 0x00000010201b7824 */ /* 0x000fe200078e00ff */
[----:B------:R-:W-:Y:S01]  /*1ec0*/  SHF.R.S32.HI R4, RZ, 0x6, R35 ;  /* 0x00000006ff047819 */ /* 0x000fe20000011423 */
[----:B------:R-:W-:Y:S01]  /*1ed0*/  IMAD.SHL.U32 R35, R35, 0x2, RZ ;  /* 0x0000000223237824 */ /* 0x000fe200078e00ff */
[----:B-1----:R-:W-:Y:S01]  /*1ee0*/  UIADD3 UR5, UPT, UPT, UR4, 0xf, URZ ;  /* 0x0000000f04057890 */ /* 0x002fe2000fffe0ff */
[----:B------:R-:W-:Y:S01]  /*1ef0*/  IMAD.WIDE R28, R27, 0x2, R28 ;  /* 0x000000021b1c7825 */ /* 0x000fe200078e021c */
[----:B------:R-:W-:Y:S01]  /*1f00*/  SGXT R4, R4, 0x1 ;  /* 0x000000010404781a */ /* 0x000fe20000000200 */
[----:B------:R-:W-:Y:S01]  /*1f10*/  UIADD3 UR18, UPT, UPT, UR15, 0x40, URZ ;  /* 0x000000400f127890 */ /* 0x000fe2000fffe0ff */
[----:B------:R-:W-:Y:S01]  /*1f20*/  ISETP.NE.U32.AND P0, PT, R60, RZ, PT ;  /* 0x000000ff3c00720c */ /* 0x000fe20003f05070 */
[----:B------:R-:W-:Y:S01]  /*1f30*/  USHF.R.S32.HI UR4, URZ, 0x1f, UR5 ;  /* 0x0000001fff047899 */ /* 0x000fe20008011405 */
[----:B------:R-:W-:-:S02]  /*1f40*/  LOP3.LUT R4, R4, 0x90, RZ, 0xc0, !PT ;  /* 0x0000009004047812 */ /* 0x000fc400078ec0ff */
[----:B------:R-:W-:Y:S01]  /*1f50*/  IADD3 R64, P3, PT, R28, UR20, RZ ;  /* 0x000000141c407c10 */ /* 0x000fe2000ff7e0ff */
[----:B------:R-:W-:Y:S01]  /*1f60*/  ULEA.HI UR4, UR4, UR5, URZ, 0x4 ;  /* 0x0000000504047291 */ /* 0x000fe2000f8f20ff */
[----:B------:R-:W-:Y:S02]  /*1f70*/  LOP3.LUT R28, R4, 0x7e, R35, 0x78, !PT ;  /* 0x0000007e041c7812 */ /* 0x000fe400078e7823 */
[----:B------:R-:W-:Y:S01]  /*1f80*/  IADD3.X R65, PT, PT, R29, UR21, RZ, P3, !PT ;  /* 0x000000151d417c10 */ /* 0x000fe20009ffe4ff */
[----:B------:R-:W-:Y:S01]  /*1f90*/  USHF.R.S32.HI UR4, URZ, 0x4, UR4 ;  /* 0x00000004ff047899 */ /* 0x000fe20008011404 */
[----:B------:R-:W-:Y:S01]  /*1fa0*/  ISETP.LT.OR P3, PT, R26, 0x10, P0 ;  /* 0x000000101a00780c */ /* 0x000fe20000761670 */
[----:B------:R-:W-:Y:S01]  /*1fb0*/  IMAD.SHL.U32 R29, R33, 0x10, RZ ;  /* 0x00000010211d7824 */ /* 0x000fe200078e00ff */
[----:B------:R-:W-:Y:S01]  /*1fc0*/  SHF.R.S32.HI R31, RZ, 0x1f, R32 ;  /* 0x0000001fff1f7819 */ /* 0x000fe20000011420 */
[----:B------:R-:W-:Y:S01]  /*1fd0*/  UISETP.LT.AND UP0, UPT, UR4, 0x1, UPT ;  /* 0x000000010400788c */ /* 0x000fe2000bf01270 */
[----:B------:R-:W-:-:S02]  /*1fe0*/  SHF.R.S32.HI R33, RZ, 0x1f, R20 ;  /* 0x0000001fff217819 */ /* 0x000fc40000011414 */
[C---:B------:R-:W-:Y:S01]  /*1ff0*/  SHF.L.U64.HI R30, R32.reuse, 0x1, R31 ;  /* 0x00000001201e7819 */ /* 0x040fe2000001021f */
[----:B------:R-:W-:Y:S01]  /*2000*/  USEL UR4, UR4, 0x1, !UP0 ;  /* 0x0000000104047887 */ /* 0x000fe2000c000000 */
[----:B------:R-:W-:Y:S01]  /*2010*/  IMAD R31, R32, 0xf, RZ ;  /* 0x0000000f201f7824 */ /* 0x000fe200078e02ff */
[----:B------:R-:W-:Y:S02]  /*2020*/  SHF.R.S32.HI R32, RZ, 0x1f, R3 ;  /* 0x0000001fff207819 */ /* 0x000fe40000011403 */
[----:B------:R-:W-:Y:S01]  /*2030*/  UIADD3 UR9, UPT, UPT, UR4, -0x1, URZ ;  /* 0xffffffff04097890 */ /* 0x000fe2000fffe0ff */
[----:B------:R-:W-:Y:S02]  /*2040*/  SHF.R.S32.HI R35, RZ, 0x1f, R16 ;  /* 0x0000001fff237819 */ /* 0x000fe40000011410 */
[----:B------:R-:W-:Y:S01]  /*2050*/  SHF.R.S32.HI R4, RZ, 0x1f, R23 ;  /* 0x0000001fff047819 */ /* 0x000fe20000011417 */
[----:B------:R-:W-:Y:S01]  /*2060*/  UISETP.NE.U32.AND UP0, UPT, UR9, URZ, UPT ;  /* 0x000000ff0900728c */ /* 0x000fe2000bf05070 */
[----:B------:R-:W-:-:S02]  /*2070*/  SHF.R.S32.HI R38, RZ, 0x1f, R13 ;  /* 0x0000001fff267819 */ /* 0x000fc4000001140d */
[----:B------:R-:W-:Y:S02]  /*2080*/  SHF.R.S32.HI R6, RZ, 0x1f, R15 ;  /* 0x0000001fff067819 */ /* 0x000fe4000001140f */
[----:B------:R-:W-:Y:S02]  /*2090*/  SHF.R.S32.HI R8, RZ, 0x1f, R17 ;  /* 0x0000001fff087819 */ /* 0x000fe40000011411 */
[----:B------:R-:W-:Y:S02]  /*20a0*/  SHF.R.S32.HI R42, RZ, 0x1f, R19 ;  /* 0x0000001fff2a7819 */ /* 0x000fe40000011413 */
[----:B------:R-:W-:Y:S01]  /*20b0*/  SHF.R.S32.HI R10, RZ, 0x1f, R21 ;  /* 0x0000001fff0a7819 */ /* 0x000fe20000011415 */
[----:B--2---:R1:W-:Y:S04]  /*20c0*/  STS.U16 [R28+UR14], R5 ;  /* 0x000000051c007988 */ /* 0x0043e8000800040e */
[----:B---3--:R2:W-:Y:S04]  /*20d0*/  STS.U16 [R28+UR14+0x100], R7 ;  /* 0x000100071c007988 */ /* 0x0085e8000800040e */
[----:B----4-:R3:W-:Y:S01]  /*20e0*/  STS.U16 [R28+UR14+0x200], R9 ;  /* 0x000200091c007988 */ /* 0x0107e2000800040e */
[----:B-1----:R-:W-:-:S03]  /*20f0*/  SHF.R.S32.HI R5, RZ, 0x1f, R12 ;  /* 0x0000001fff057819 */ /* 0x002fc6000001140c */
[----:B------:R1:W-:Y:S01]  /*2100*/  STS.U16 [R28+UR14+0x300], R11 ;  /* 0x0003000b1c007988 */ /* 0x0003e2000800040e */
[----:B--2---:R-:W-:-:S03]  /*2110*/  SHF.R.S32.HI R7, RZ, 0x1f, R18 ;  /* 0x0000001fff077819 */ /* 0x004fc60000011412 */
[----:B------:R1:W-:Y:S01]  /*2120*/  STS.U16 [R28+UR14+0x400], R37 ;  /* 0x000400251c007988 */ /* 0x0003e2000800040e */
[----:B---3--:R-:W-:-:S03]  /*2130*/  SHF.R.S32.HI R9, RZ, 0x1f, R14 ;  /* 0x0000001fff097819 */ /* 0x008fc6000001140e */
[----:B------:R1:W-:Y:S04]  /*2140*/  STS.U16 [R28+UR14+0x500], R39 ;  /* 0x000500271c007988 */ /* 0x0003e8000800040e */
[----:B------:R1:W-:Y:S04]  /*2150*/  STS.U16 [R28+UR14+0x600], R41 ;  /* 0x000600291c007988 */ /* 0x0003e8000800040e */
[----:B------:R1:W-:Y:S01]  /*2160*/  STS.U16 [R28+UR14+0x700], R43 ;  /* 0x0007002b1c007988 */ /* 0x0003e2000800040e */
[----:B------:R2:W-:Y:S06]  /*2170*/  MEMBAR.ALL.CTA ;  /* 0x0000000000007992 */ /* 0x0005ec0000008000 */
[----:B--2---:R-:W2:Y:S02]  /*2180*/  FENCE.VIEW.ASYNC.S ;  /* 0x00000000000073c6 */ /* 0x004ea40000000000 */
[----:B--2---:R-:W-:Y:S06]  /*2190*/  BAR.SYNC.DEFER_BLOCKING 0x0 ;  /* 0x0000000000007b1d */ /* 0x004fec0000010000 */
[----:B------:R-:W-:Y:S05]  /*21a0*/  @P3 BRA `(.L_x_7) ;  /* 0x00000000002c3947 */ /* 0x000fea0003800000 */
[----:B------:R-:W-:Y:S01]  /*21b0*/  USHF.R.U32.HI UR6, URZ, 0x4, UR14 ;  /* 0x00000004ff067899 */ /* 0x000fe2000801160e */
[----:B------:R-:W-:Y:S01]  /*21c0*/  UMOV UR4, UR7 ;  /* 0x0000000700047c82 */ /* 0x000fe20008000000 */
[----:B------:R-:W-:Y:S02]  /*21d0*/  UMOV UR5, URZ ;  /* 0x000000ff00057c82 */ /* 0x000fe40008000000 */
[----:B------:R-:W-:Y:S01]  /*21e0*/  USGXT.U32 UR6, UR6, 0xe ;  /* 0x0000000e0606789a */ /* 0x000fe20008000000 */
[----:B------:R-:W-:Y:S01]  /*21f0*/  UMOV UR12, 0x0 ;  /* 0x00000000000c7882 */ /* 0x000fe20000000000 */
[----:B------:R-:W-:Y:S01]  /*2200*/  UMOV UR13, 0x8100490 ;  /* 0x08100490000d7882 */ /* 0x000fe20000000000 */
[----:B------:R-:W-:Y:S01]  /*2210*/  UMOV UR7, 0xc0004010 ;  /* 0xc000401000077882 */ /* 0x000fe20000000000 */
[----:B------:R-:W-:-:S05]  /*2220*/  UMOV UR4, UR4 ;  /* 0x0000000400047c82 */ /* 0x000fca0008000000 */
[----:B------:R2:W-:Y:S01]  /*2230*/  UTCHMMA tmem[UR18], gdesc[UR6], tmem[UR15], tmem[UR12], idesc[UR13], !UPT ;  /* 0x00ff0c06120079ea */ /* 0x0005e2000f80000f */
[----:B------:R2:W-:Y:S01]  /*2240*/  UTCBAR [UR4], URZ ;  /* 0x000000ff040073e9 */ /* 0x0005e200080000ff */
[----:B------:R-:W-:Y:S01]  /*2250*/  NOP ;  /* 0x0000000000007918 */ /* 0x000fe20000000000 */
.L_x_7:
[----:B-1----:R-:W-:Y:S01]  /*2260*/  SHF.R.S32.HI R11, RZ, 0x1f, R22 ;  /* 0x0000001fff0b7819 */ /* 0x002fe20000011416 */
[----:B--2---:R-:W-:Y:S01]  /*2270*/  UMOV UR4, URZ ;  /* 0x000000ff00047c82 */ /* 0x004fe20008000000 */
[----:B------:R-:W-:Y:S01]  /*2280*/  SHF.R.S32.HI R62, RZ, 0x1f, R31 ;  /* 0x0000001fff3e7819 */ /* 0x000fe2000001141f */
[----:B------:R-:W-:Y:S06]  /*2290*/  BRA.U !UP0, `(.L_x_8) ;  /* 0x0000000908c07547 */ /* 0x000fec000b800000 */
[----:B------:R-:W-:Y:S01]  /*22a0*/  UIADD3 UR5, UPT, UPT, UR14, 0x800, URZ ;  /* 0x000008000e057890 */ /* 0x000fe2000fffe0ff */
[----:B------:R-:W-:Y:S01]  /*22b0*/  SHF.L.U64.HI R32, R3, 0x1, R32 ;  /* 0x0000000103207819 */ /* 0x000fe20000010220 */
[----:B------:R-:W-:Y:S01]  /*22c0*/  UMOV UR12, UR9 ;  /* 0x00000009000c7c82 */ /* 0x000fe20008000000 */
[----:B------:R-:W-:Y:S01]  /*22d0*/  SHF.L.U64.HI R33, R20, 0x1, R33 ;  /* 0x0000000114217819 */ /* 0x000fe20000010221 */
[----:B------:R-:W-:Y:S01]  /*22e0*/  USHF.R.U32.HI UR5, URZ, 0x4, UR5 ;  /* 0x00000004ff057899 */ /* 0x000fe20008011605 */
[----:B------:R-:W-:Y:S01]  /*22f0*/  SHF.L.U64.HI R34, R12, 0x1, R5 ;  /* 0x000000010c227819 */ /* 0x000fe20000010205 */
[----:B------:R-:W-:Y:S01]  /*2300*/  UMOV UR13, 0x1 ;  /* 0x00000001000d7882 */ /* 0x000fe20000000000 */
[----:B------:R-:W-:Y:S01]  /*2310*/  SHF.L.U64.HI R35, R16, 0x1, R35 ;  /* 0x0000000110237819 */ /* 0x000fe20000010223 */
[----:B------:R-:W-:Y:S01]  /*2320*/  USGXT.U32 UR8, UR5, 0xe ;  /* 0x0000000e0508789a */ /* 0x000fe20008000000 */
[----:B------:R-:W-:Y:S02]  /*2330*/  SHF.L.U64.HI R36, R18, 0x1, R7 ;  /* 0x0000000112247819 */ /* 0x000fe40000010207 */
[----:B------:R-:W-:Y:S01]  /*2340*/  SHF.L.U64.HI R37, R23, 0x1, R4 ;  /* 0x0000000117257819 */ /* 0x000fe20000010204 */
[----:B------:R-:W-:Y:S01]  /*2350*/  UMOV UR5, URZ ;  /* 0x000000ff00057c82 */ /* 0x000fe20008000000 */
[----:B------:R-:W-:-:S02]  /*2360*/  SHF.L.U64.HI R38, R13, 0x1, R38 ;  /* 0x000000010d267819 */ /* 0x000fc40000010226 */
[----:B------:R-:W-:Y:S02]  /*2370*/  SHF.L.U64.HI R39, R15, 0x1, R6 ;  /* 0x000000010f277819 */ /* 0x000fe40000010206 */
[----:B------:R-:W-:Y:S02]  /*2380*/  SHF.L.U64.HI R40, R14, 0x1, R9 ;  /* 0x000000010e287819 */ /* 0x000fe40000010209 */
[----:B------:R-:W-:Y:S02]  /*2390*/  SHF.L.U64.HI R41, R17, 0x1, R8 ;  /* 0x0000000111297819 */ /* 0x000fe40000010208 */
[----:B------:R-:W-:Y:S02]  /*23a0*/  SHF.L.U64.HI R42, R19, 0x1, R42 ;  /* 0x00000001132a7819 */ /* 0x000fe4000001022a */
[----:B------:R-:W-:Y:S02]  /*23b0*/  SHF.L.U64.HI R43, R21, 0x1, R10 ;  /* 0x00000001152b7819 */ /* 0x000fe4000001020a */
[----:B------:R-:W-:-:S02]  /*23c0*/  SHF.L.U64.HI R60, R22, 0x1, R11 ;  /* 0x00000001163c7819 */ /* 0x000fc4000001020b */
[----:B------:R-:W-:-:S07]  /*23d0*/  SHF.L.U64.HI R61, R31, 0x1, R62 ;  /* 0x000000011f3d7819 */ /* 0x000fce000001023e */
.L_x_11:
[C---:B------:R-:W-:Y:S02]  /*23e0*/  ISETP.GT.AND P5, PT, R25.reuse, 0x2, PT ;  /* 0x000000021900780c */ /* 0x040fe40003fa4270 */
[----:B------:R-:W-:Y:S02]  /*23f0*/  ISETP.GT.AND P4, PT, R25, 0x3, PT ;  /* 0x000000031900780c */ /* 0x000fe40003f84270 */
[-C--:B------:R-:W-:Y:S02]  /*2400*/  LEA R6, P3, R3, R64.reuse, 0x1 ;  /* 0x0000004003067211 */ /* 0x080fe400078608ff */
[----:B------:R-:W-:Y:S02]  /*2410*/  LEA R8, P6, R20, R64, 0x1 ;  /* 0x0000004014087211 */ /* 0x000fe400078c08ff */
[----:B------:R-:W-:Y:S01]  /*2420*/  PRMT R66, RZ, 0x7610, R66 ;  /* 0x00007610ff427816 */ /* 0x000fe20000000042 */
[C---:B-1----:R-:W-:Y:S01]  /*2430*/  IMAD.X R7, R65.reuse, 0x1, R32, P3 ;  /* 0x0000000141077824 */ /* 0x042fe200018e0620 */
[----:B------:R-:W-:Y:S01]  /*2440*/  PRMT R67, RZ, 0x7610, R67 ;  /* 0x00007610ff437816 */ /* 0x000fe20000000043 */
[----:B------:R-:W-:Y:S01]  /*2450*/  IMAD.X R9, R65, 0x1, R33, P6 ;  /* 0x0000000141097824 */ /* 0x000fe200030e0621 */
[----:B------:R-:W-:-:S02]  /*2460*/  ISETP.GT.AND P3, PT, R25, 0x4, PT ;  /* 0x000000041900780c */ /* 0x000fc40003f64270 */
[----:B------:R-:W-:Y:S01]  /*2470*/  ISETP.GT.AND P6, PT, R25, 0x5, PT ;  /* 0x000000051900780c */ /* 0x000fe20003fc4270 */
[----:B------:R1:W2:Y:S01]  /*2480*/  @P5 LDG.E.U16 R66, desc[UR16][R6.64] ;  /* 0x0000001006425981 */ /* 0x0002a2000c1e1500 */
[----:B------:R-:W-:-:S03]  /*2490*/  LEA R10, P5, R12, R64, 0x1 ;  /* 0x000000400c0a7211 */ /* 0x000fc600078a08ff */
[----:B------:R3:W2:Y:S01]  /*24a0*/  @P4 LDG.E.U16 R67, desc[UR16][R8.64] ;  /* 0x0000001008434981 */ /* 0x0006a2000c1e1500 */
[----:B------:R-:W-:Y:S01]  /*24b0*/  LEA R4, P4, R16, R64, 0x1 ;  /* 0x0000004010047211 */ /* 0x000fe200078808ff */
[C---:B------:R-:W-:Y:S01]  /*24c0*/  IMAD.X R11, R65.reuse, 0x1, R34, P5 ;  /* 0x00000001410b7824 */ /* 0x040fe200028e0622 */
[----:B------:R-:W-:Y:S02]  /*24d0*/  PRMT R68, RZ, 0x7610, R68 ;  /* 0x00007610ff447816 */ /* 0x000fe40000000044 */
[----:B------:R-:W-:Y:S01]  /*24e0*/  PRMT R69, RZ, 0x7610, R69 ;  /* 0x00007610ff457816 */ /* 0x000fe20000000045 */
[----:B------:R-:W-:Y:S01]  /*24f0*/  IMAD.X R5, R65, 0x1, R35, P4 ;  /* 0x0000000141057824 */ /* 0x000fe200020e0623 */
[C---:B------:R-:W-:Y:S02]  /*2500*/  ISETP.GT.AND P5, PT, R25.reuse, 0x6, PT ;  /* 0x000000061900780c */ /* 0x040fe40003fa4270 */
[----:B------:R4:W2:Y:S01]  /*2510*/  @P3 LDG.E.U16 R68, desc[UR16][R10.64] ;  /* 0x000000100a443981 */ /* 0x0008a2000c1e1500 */
[----:B------:R-:W-:-:S02]  /*2520*/  ISETP.GT.AND P3, PT, R25, 0x7, PT ;  /* 0x000000071900780c */ /* 0x000fc40003f64270 */
[-C--:B-1----:R-:W-:Y:S01]  /*2530*/  LEA R6, P4, R18, R64.reuse, 0x1 ;  /* 0x0000004012067211 */ /* 0x082fe200078808ff */
[----:B------:R1:W2:Y:S01]  /*2540*/  @P6 LDG.E.U16 R69, desc[UR16][R4.64] ;  /* 0x0000001004456981 */ /* 0x0002a2000c1e1500 */
[----:B---3--:R-:W-:Y:S02]  /*2550*/  LEA R8, P6, R23, R64, 0x1 ;  /* 0x0000004017087211 */ /* 0x008fe400078c08ff */
[----:B------:R-:W-:Y:S01]  /*2560*/  PRMT R71, RZ, 0x7610, R71 ;  /* 0x00007610ff477816 */ /* 0x000fe20000000047 */
[C---:B------:R-:W-:Y:S01]  /*2570*/  IMAD.X R7, R65.reuse, 0x1, R36, P4 ;  /* 0x0000000141077824 */ /* 0x040fe200020e0624 */
[----:B------:R-:W-:Y:S01]  /*2580*/  PRMT R70, RZ, 0x7610, R70 ;  /* 0x00007610ff467816 */ /* 0x000fe20000000046 */
[----:B------:R-:W-:Y:S01]  /*2590*/  IMAD.X R9, R65, 0x1, R37, P6 ;  /* 0x0000000141097824 */ /* 0x000fe200030e0625 */
[C---:B------:R-:W-:Y:S02]  /*25a0*/  ISETP.GT.AND P4, PT, R25.reuse, 0x8, PT ;  /* 0x000000081900780c */ /* 0x040fe40003f84270 */
[----:B------:R3:W5:Y:S01]  /*25b0*/  @P5 LDG.E.U16 R71, desc[UR16][R6.64] ;  /* 0x0000001006475981 */ /* 0x000762000c1e1500 */
[----:B------:R-:W-:-:S02]  /*25c0*/  ISETP.GT.AND P5, PT, R25, 0x9, PT ;  /* 0x000000091900780c */ /* 0x000fc40003fa4270 */
[-C--:B----4-:R-:W-:Y:S01]  /*25d0*/  LEA R10, P6, R13, R64.reuse, 0x1 ;  /* 0x000000400d0a7211 */ /* 0x090fe200078c08ff */
[----:B------:R4:W5:Y:S01]  /*25e0*/  @P3 LDG.E.U16 R70, desc[UR16][R8.64] ;  /* 0x0000001008463981 */ /* 0x000962000c1e1500 */
[-C--:B-1----:R-:W-:Y:S02]  /*25f0*/  LEA R4, P3, R15, R64.reuse, 0x1 ;  /* 0x000000400f047211 */ /* 0x082fe400078608ff */
[----:B------:R-:W-:Y:S01]  /*2600*/  PRMT R73, RZ, 0x7610, R73 ;  /* 0x00007610ff497816 */ /* 0x000fe20000000049 */
[C---:B------:R-:W-:Y:S01]  /*2610*/  IMAD.X R11, R65.reuse, 0x1, R38, P6 ;  /* 0x00000001410b7824 */ /* 0x040fe200030e0626 */
[----:B------:R-:W-:Y:S01]  /*2620*/  PRMT R72, RZ, 0x7610, R72 ;  /* 0x00007610ff487816 */ /* 0x000fe20000000048 */
[----:B------:R-:W-:Y:S01]  /*2630*/  IMAD.X R5, R65, 0x1, R39, P3 ;  /* 0x0000000141057824 */ /* 0x000fe200018e0627 */
[C---:B------:R-:W-:Y:S02]  /*2640*/  ISETP.GT.AND P6, PT, R25.reuse, 0xa, PT ;  /* 0x0000000a1900780c */ /* 0x040fe40003fc4270 */
[----:B------:R-:W-:Y:S01]  /*2650*/  ISETP.GT.AND P3, PT, R25, 0xb, PT ;  /* 0x0000000b1900780c */ /* 0x000fe20003f64270 */
[----:B------:R1:W5:Y:S01]  /*2660*/  @P4 LDG.E.U16 R73, desc[UR16][R10.64] ;  /* 0x000000100a494981 */ /* 0x000362000c1e1500 */
[----:B---3--:R-:W-:-:S03]  /*2670*/  LEA R6, P4, R14, R64, 0x1 ;  /* 0x000000400e067211 */ /* 0x008fc600078808ff */
[----:B------:R-:W5:Y:S01]  /*2680*/  @P5 LDG.E.U16 R72, desc[UR16][R4.64] ;  /* 0x0000001004485981 */ /* 0x000f62000c1e1500 */
[-C--:B----4-:R-:W-:Y:S01]  /*2690*/  LEA R8, P5, R17, R64.reuse, 0x1 ;  /* 0x0000004011087211 */ /* 0x090fe200078a08ff */
[C---:B------:R-:W-:Y:S01]  /*26a0*/  IMAD.X R7, R65.reuse, 0x1, R40, P4 ;  /* 0x0000000141077824 */ /* 0x040fe200020e0628 */
[----:B------:R-:W-:Y:S02]  /*26b0*/  PRMT R74, RZ, 0x7610, R74 ;  /* 0x00007610ff4a7816 */ /* 0x000fe4000000004a */
[----:B------:R-:W-:Y:S01]  /*26c0*/  PRMT R75, RZ, 0x7610, R75 ;  /* 0x00007610ff4b7816 */ /* 0x000fe2000000004b */
[----:B------:R-:W-:Y:S01]  /*26d0*/  IMAD.X R9, R65, 0x1, R41, P5 ;  /* 0x0000000141097824 */ /* 0x000fe200028e0629 */
[C---:B------:R-:W-:Y:S02]  /*26e0*/  ISETP.GT.AND P4, PT, R25.reuse, 0xc, PT ;  /* 0x0000000c1900780c */ /* 0x040fe40003f84270 */
[----:B------:R-:W-:Y:S01]  /*26f0*/  ISETP.GT.AND P5, PT, R25, 0xd, PT ;  /* 0x0000000d1900780c */ /* 0x000fe20003fa4270 */
[----:B------:R3:W5:Y:S01]  /*2700*/  @P6 LDG.E.U16 R74, desc[UR16][R6.64] ;  /* 0x00000010064a6981 */ /* 0x000762000c1e1500 */
[----:B------:R-:W-:-:S03]  /*2710*/  LEA R62, P6, R19, R64, 0x1 ;  /* 0x00000040133e7211 */ /* 0x000fc600078c08ff */
[----:B------:R4:W5:Y:S01]  /*2720*/  @P3 LDG.E.U16 R75, desc[UR16][R8.64] ;  /* 0x00000010084b3981 */ /* 0x000962000c1e1500 */
[-C--:B-1----:R-:W-:Y:S01]  /*2730*/  LEA R10, P3, R21, R64.reuse, 0x1 ;  /* 0x00000040150a7211 */ /* 0x082fe200078608ff */
[C---:B------:R-:W-:Y:S01]  /*2740*/  IMAD.X R63, R65.reuse, 0x1, R42, P6 ;  /* 0x00000001413f7824 */ /* 0x040fe200030e062a */
[----:B------:R-:W-:Y:S02]  /*2750*/  PRMT R76, RZ, 0x7610, R76 ;  /* 0x00007610ff4c7816 */ /* 0x000fe4000000004c */
[----:B------:R-:W-:Y:S01]  /*2760*/  PRMT R77, RZ, 0x7610, R77 ;  /* 0x00007610ff4d7816 */ /* 0x000fe2000000004d */
[----:B------:R-:W-:Y:S01]  /*2770*/  IMAD.X R11, R65, 0x1, R43, P3 ;  /* 0x00000001410b7824 */ /* 0x000fe200018e062b */
[-C--:B---3--:R-:W-:Y:S02]  /*2780*/  LEA R6, P6, R22, R64.reuse, 0x1 ;  /* 0x0000004016067211 */ /* 0x088fe400078c08ff */
[----:B------:R1:W5:Y:S01]  /*2790*/  @P4 LDG.E.U16 R76, desc[UR16][R62.64] ;  /* 0x000000103e4c4981 */ /* 0x000362000c1e1500 */
[----:B------:R-:W-:-:S03]  /*27a0*/  IADD3 R4, P4, PT, R3, R64, RZ ;  /* 0x0000004003047210 */ /* 0x000fc60007f9e0ff */
[----:B------:R3:W5:Y:S01]  /*27b0*/  @P5 LDG.E.U16 R77, desc[UR16][R10.64] ;  /* 0x000000100a4d5981 */ /* 0x000762000c1e1500 */
[----:B----4-:R-:W-:Y:S01]  /*27c0*/  LEA R8, P5, R31, R64, 0x1 ;  /* 0x000000401f087211 */ /* 0x010fe200078a08ff */
[----:B------:R-:W-:Y:S01]  /*27d0*/  IMAD.X R5, R65, 0x1, R30, P4 ;  /* 0x0000000141057824 */ /* 0x000fe200020e061e */
[----:B------:R-:W-:Y:S01]  /*27e0*/  ISETP.GT.AND P3, PT, R25, RZ, PT ;  /* 0x000000ff1900720c */ /* 0x000fe20003f64270 */
[----:B------:R-:W-:Y:S01]  /*27f0*/  IMAD.X R7, R65, 0x1, R60, P6 ;  /* 0x0000000141077824 */ /* 0x000fe200030e063c */
[----:B------:R-:W-:Y:S01]  /*2800*/  ISETP.GT.AND P4, PT, R25, 0xe, PT ;  /* 0x0000000e1900780c */ /* 0x000fe20003f84270 */
[----:B------:R-:W-:Y:S01]  /*2810*/  IMAD.X R9, R65, 0x1, R61, P5 ;  /* 0x0000000141097824 */ /* 0x000fe200028e063d */
[C---:B------:R-:W-:Y:S02]  /*2820*/  ISETP.GT.AND P6, PT, R25.reuse, 0xf, PT ;  /* 0x0000000f1900780c */ /* 0x040fe40003fc4270 */
[----:B------:R-:W-:Y:S01]  /*2830*/  ISETP.GT.AND P5, PT, R25, 0x1, PT ;  /* 0x000000011900780c */ /* 0x000fe20003fa4270 */
[----:B------:R-:W-:Y:S01]  /*2840*/  USHF.L.U32 UR4, UR4, 0x1f, URZ ;  /* 0x0000001f04047899 */ /* 0x000fe200080006ff */
[----:B-1----:R-:W-:-:S02]  /*2850*/  PRMT R62, RZ, 0x7610, R62 ;  /* 0x00007610ff3e7816 */ /* 0x002fc4000000003e */
[----:B------:R-:W-:Y:S02]  /*2860*/  PRMT R78, RZ, 0x7610, R78 ;  /* 0x00007610ff4e7816 */ /* 0x000fe4000000004e */
[----:B------:R-:W-:Y:S01]  /*2870*/  PRMT R79, RZ, 0x7610, R79 ;  /* 0x00007610ff4f7816 */ /* 0x000fe2000000004f */
[----:B---3--:R-:W-:Y:S01]  /*2880*/  @P3 IMAD.MOV.U32 R10, RZ, RZ, R64 ;  /* 0x000000ffff0a3224 */ /* 0x008fe200078e0040 */
[----:B------:R-:W-:Y:S01]  /*2890*/  PRMT R63, RZ, 0x7610, R63 ;  /* 0x00007610ff3f7816 */ /* 0x000fe2000000003f */
[----:B------:R-:W-:Y:S01]  /*28a0*/  @P3 IMAD.MOV.U32 R11, RZ, RZ, R65 ;  /* 0x000000ffff0b3224 */ /* 0x000fe200078e0041 */
[----:B------:R-:W5:Y:S01]  /*28b0*/  @P4 LDG.E.U16 R78, desc[UR16][R6.64] ;  /* 0x00000010064e4981 */ /* 0x000f62000c1e1500 */
[----:B------:R-:W-:-:S03]  /*28c0*/  IMAD.U32 R80, RZ, RZ, UR4 ;  /* 0x00000004ff507e24 */ /* 0x000fc6000f8e00ff */
[----:B------:R-:W5:Y:S04]  /*28d0*/  @P3 LDG.E.U16 R62, desc[UR16][R10.64] ;  /* 0x000000100a3e3981 */ /* 0x000f68000c1e1500 */
[----:B------:R-:W5:Y:S04]  /*28e0*/  @P6 LDG.E.U16 R79, desc[UR16][R8.64] ;  /* 0x00000010084f6981 */ /* 0x000f68000c1e1500 */
[----:B------:R2:W5:Y:S01]  /*28f0*/  @P5 LDG.E.U16 R63, desc[UR16][R4.64] ;  /* 0x00000010043f5981 */ /* 0x000562000c1e1500 */
[----:B------:R-:W1:Y:S01]  /*2900*/  SYNCS.PHASECHK.TRANS64.TRYWAIT P3, [UR11], R80 ;  /* 0x00000050ff0075a7 */ /* 0x000e62000806110b */
[----:B--2---:R-:W-:-:S02]  /*2910*/  PRMT R5, R66, 0x5410, R67 ;  /* 0x0000541042057816 */ /* 0x004fc40000000043 */
[----:B------:R-:W-:Y:S01]  /*2920*/  PRMT R6, R68, 0x5410, R69 ;  /* 0x0000541044067816 */ /* 0x000fe20000000045 */
[----:B-1----:R-:W-:Y:S06]  /*2930*/  @!P3 BRA `(.L_x_9) ;  /* 0x000000240014b947 */ /* 0x002fec0003800000 */
.L_x_17:
[----:B-----5:R-:W-:Y:S01]  /*2940*/  PRMT R7, R71, 0x5410, R70 ;  /* 0x0000541047077816 */ /* 0x020fe20000000046 */
[----:B------:R-:W-:Y:S01]  /*2950*/  IMAD.WIDE R56, R29, 0x2, R56 ;  /* 0x000000021d387825 */ /* 0x000fe200078e0238 */
[----:B------:R-:W-:Y:S02]  /*2960*/  PRMT R8, R73, 0x5410, R72 ;  /* 0x0000541049087816 */ /* 0x000fe40000000048 */
[----:B------:R-:W-:Y:S01]  /*2970*/  PRMT R9, R74, 0x5410, R75 ;  /* 0x000054104a097816 */ /* 0x000fe2000000004b */
[C---:B------:R-:W-:Y:S01]  /*2980*/  IMAD.WIDE R54, R29.reuse, 0x2, R54 ;  /* 0x000000021d367825 */ /* 0x040fe200078e0236 */
[----:B------:R-:W-:Y:S02]  /*2990*/  PRMT R10, R76, 0x5410, R77 ;  /* 0x000054104c0a7816 */ /* 0x000fe4000000004d */
[----:B------:R-:W-:Y:S01]  /*29a0*/  PRMT R11, R78, 0x5410, R79 ;  /* 0x000054104e0b7816 */ /* 0x000fe2000000004f */
[----:B------:R-:W-:Y:S01]  /*29b0*/  IMAD.WIDE R52, R29, 0x2, R52 ;  /* 0x000000021d347825 */ /* 0x000fe200078e0234 */
[----:B------:R-:W-:-:S02]  /*29c0*/  PRMT R4, R62, 0x5410, R63 ;  /* 0x000054103e047816 */ /* 0x000fc4000000003f */
[----:B------:R-:W-:Y:S01]  /*29d0*/  ISETP.GE.AND P3, PT, R24, R25, PT ;  /* 0x000000191800720c */ /* 0x000fe20003f66270 */
[C---:B------:R-:W-:Y:S01]  /*29e0*/  IMAD.WIDE R50, R29.reuse, 0x2, R50 ;  /* 0x000000021d327825 */ /* 0x040fe200078e0232 */
[----:B------:R1:W-:Y:S01]  /*29f0*/  STTM.x8 tmem[UR10+0x40], R4 ;  /* 0x00004004000079ed */ /* 0x0003e200081c000a */
[----:B------:R-:W2:Y:S01]  /*2a00*/  FENCE.VIEW.ASYNC.T ;  /* 0x00000000000073c6 */ /* 0x000ea20000000200 */
[----:B------:R-:W-:Y:S01]  /*2a10*/  PRMT R63, RZ, 0x7610, R63 ;  /* 0x00007610ff3f7816 */ /* 0x000fe2000000003f */
[C---:B------:R-:W-:Y:S01]  /*2a20*/  IMAD.WIDE R48, R29.reuse, 0x2, R48 ;  /* 0x000000021d307825 */ /* 0x040fe200078e0230 */
[----:B------:R-:W-:Y:S02]  /*2a30*/  PRMT R67, RZ, 0x7610, R67 ;  /* 0x00007610ff437816 */ /* 0x000fe40000000043 */
[----:B------:R-:W-:Y:S01]  /*2a40*/  PRMT R69, RZ, 0x7610, R69 ;  /* 0x00007610ff457816 */ /* 0x000fe20000000045 */
[----:B--2---:R-:W-:Y:S01]  /*2a50*/  BAR.SYNC.DEFER_BLOCKING 0x0 ;  /* 0x0000000000007b1d */ /* 0x004fe20000010000 */
[----:B------:R-:W-:Y:S01]  /*2a60*/  PRMT R71, RZ, 0x7610, R71 ;  /* 0x00007610ff477816 */ /* 0x000fe20000000047 */
[----:B------:R-:W-:-:S04]  /*2a70*/  IMAD.WIDE R46, R29, 0x2, R46 ;  /* 0x000000021d2e7825 */ /* 0x000fc800078e022e */
[----:B------:R-:W-:-:S04]  /*2a80*/  IMAD.WIDE R44, R29, 0x2, R44 ;  /* 0x000000021d2c7825 */ /* 0x000fc800078e022c */
[----:B------:R-:W-:Y:S01]  /*2a90*/  IMAD.WIDE R58, R29, 0x2, R58 ;  /* 0x000000021d3a7825 */ /* 0x000fe200078e023a */
[----:B-1----:R-:W-:Y:S02]  /*2aa0*/  PRMT R5, RZ, 0x7610, R5 ;  /* 0x00007610ff057816 */ /* 0x002fe40000000005 */
[----:B------:R-:W-:Y:S02]  /*2ab0*/  PRMT R7, RZ, 0x7610, R7 ;  /* 0x00007610ff077816 */ /* 0x000fe40000000007 */
[----:B------:R-:W-:Y:S02]  /*2ac0*/  PRMT R9, RZ, 0x7610, R9 ;  /* 0x00007610ff097816 */ /* 0x000fe40000000009 */
[----:B------:R-:W-:Y:S01]  /*2ad0*/  PRMT R11, RZ, 0x7610, R11 ;  /* 0x00007610ff0b7816 */ /* 0x000fe2000000000b */
[----:B------:R-:W2:Y:S04]  /*2ae0*/  @!P3 LDG.E.U16 R63, desc[UR16][R44.64] ;  /* 0x000000102c3fb981 */ /* 0x000ea8000c1e1500 */
[----:B------:R-:W3:Y:S04]  /*2af0*/  @!P3 LDG.E.U16 R67, desc[UR16][R46.64] ;  /* 0x000000102e43b981 */ /* 0x000ee8000c1e1500 */
[----:B------:R-:W4:Y:S04]  /*2b00*/  @!P3 LDG.E.U16 R69, desc[UR16][R48.64] ;  /* 0x000000103045b981 */ /* 0x000f28000c1e1500 */
[----:B------:R-:W4:Y:S04]  /*2b10*/  @!P3 LDG.E.U16 R5, desc[UR16][R50.64] ;  /* 0x000000103205b981 */ /* 0x000f28000c1e1500 */
[----:B------:R-:W4:Y:S04]  /*2b20*/  @!P3 LDG.E.U16 R7, desc[UR16][R52.64] ;  /* 0x000000103407b981 */ /* 0x000f28000c1e1500 */
[----:B------:R-:W4:Y:S04]  /*2b30*/  @!P3 LDG.E.U16 R9, desc[UR16][R54.64] ;  /* 0x000000103609b981 */ /* 0x000f28000c1e1500 */
[----:B------:R-:W4:Y:S04]  /*2b40*/  @!P3 LDG.E.U16 R11, desc[UR16][R56.64] ;  /* 0x00000010380bb981 */ /* 0x000f28000c1e1500 */
[----:B------:R-:W4:Y:S01]  /*2b50*/  @!P3 LDG.E.U16 R71, desc[UR16][R58.64] ;  /* 0x000000103a47b981 */ /* 0x000f22000c1e1500 */
[----:B------:R-:W-:Y:S01]  /*2b60*/  ULEA UR11, UR13, UR14, 0x3 ;  /* 0x0000000e0d0b7291 */ /* 0x000fe2000f8e18ff */
[----:B------:R-:W-:Y:S03]  /*2b70*/  BAR.SYNC.DEFER_BLOCKING 0x0 ;  /* 0x0000000000007b1d */ /* 0x000fe60000010000 */
[----:B------:R-:W-:-:S03]  /*2b80*/  UIADD3 UR11, UPT, UPT, UR11, 0x1000, URZ ;  /* 0x000010000b0b7890 */ /* 0x000fc6000fffe0ff */
[----:B--2---:R1:W-:Y:S04]  /*2b90*/  STS.U16 [R28+UR14+0x800], R63 ;  /* 0x0008003f1c007988 */ /* 0x0043e8000800040e */
[----:B---3--:R1:W-:Y:S04]  /*2ba0*/  STS.U16 [R28+UR14+0x900], R67 ;  /* 0x000900431c007988 */ /* 0x0083e8000800040e */
[----:B----4-:R1:W-:Y:S04]  /*2bb0*/  STS.U16 [R28+UR14+0xa00], R69 ;  /* 0x000a00451c007988 */ /* 0x0103e8000800040e */
[----:B------:R1:W-:Y:S04]  /*2bc0*/  STS.U16 [R28+UR14+0xb00], R5 ;  /* 0x000b00051c007988 */ /* 0x0003e8000800040e */
[----:B------:R1:W-:Y:S04]  /*2bd0*/  STS.U16 [R28+UR14+0xc00], R7 ;  /* 0x000c00071c007988 */ /* 0x0003e8000800040e */
[----:B------:R1:W-:Y:S04]  /*2be0*/  STS.U16 [R28+UR14+0xd00], R9 ;  /* 0x000d00091c007988 */ /* 0x0003e8000800040e */
[----:B------:R1:W-:Y:S04]  /*2bf0*/  STS.U16 [R28+UR14+0xe00], R11 ;  /* 0x000e000b1c007988 */ /* 0x0003e8000800040e */
[----:B------:R1:W-:Y:S01]  /*2c00*/  STS.U16 [R28+UR14+0xf00], R71 ;  /* 0x000f00471c007988 */ /* 0x0003e2000800040e */
[----:B------:R2:W-:Y:S06]  /*2c10*/  MEMBAR.ALL.CTA ;  /* 0x0000000000007992 */ /* 0x0005ec0000008000 */
[----:B--2---:R-:W2:Y:S02]  /*2c20*/  FENCE.VIEW.ASYNC.S ;  /* 0x00000000000073c6 */ /* 0x004ea40000000000 */
[----:B--2---:R-:W-:Y:S06]  /*2c30*/  BAR.SYNC.DEFER_BLOCKING 0x0 ;  /* 0x0000000000007b1d */ /* 0x004fec0000010000 */
[----:B------:R-:W-:Y:S05]  /*2c40*/  @P0 BRA `(.L_x_10) ;  /* 0x0000000000240947 */ /* 0x000fea0003800000 */
[----:B------:R-:W-:Y:S01]  /*2c50*/  UMOV UR6, UR11 ;  /* 0x0000000b00067c82 */ /* 0x000fe20008000000 */
[----:B------:R-:W-:Y:S01]  /*2c60*/  UMOV UR7, URZ ;  /* 0x000000ff00077c82 */ /* 0x000fe20008000000 */
[----:B------:R-:W-:Y:S01]  /*2c70*/  UMOV UR9, 0xc0004010 ;  /* 0xc000401000097882 */ /* 0x000fe20000000000 */
[----:B------:R-:W-:Y:S01]  /*2c80*/  UMOV UR20, 0x0 ;  /* 0x0000000000147882 */ /* 0x000fe20000000000 */
[----:B------:R-:W-:Y:S01]  /*2c90*/  UMOV UR21, 0x8100490 ;  /* 0x0810049000157882 */ /* 0x000fe20000000000 */
[----:B------:R-:W-:Y:S01]  /*2ca0*/  UMOV UR4, UR6 ;  /* 0x0000000600047c82 */ /* 0x000fe20008000000 */
[----:B------:R2:W-:Y:S01]  /*2cb0*/  UTCHMMA tmem[UR18], gdesc[UR8], tmem[UR15], tmem[UR20], idesc[UR21], UPT ;  /* 0x00ff1408120079ea */ /* 0x0005e2000b80000f */
[----:B------:R2:W-:Y:S01]  /*2cc0*/  UTCBAR [UR4], URZ ;  /* 0x000000ff040073e9 */ /* 0x0005e200080000ff */
[----:B------:R-:W-:Y:S02]  /*2cd0*/  NOP ;  /* 0x0000000000007918 */ /* 0x000fe40000000000 */
.L_x_10:
[----:B------:R-:W-:Y:S01]  /*2ce0*/  UIADD3 UR13, UPT, UPT, UR13, 0x1, URZ ;  /* 0x000000010d0d7890 */ /* 0x000fe2000fffe0ff */
[----:B------:R-:W-:Y:S01]  /*2cf0*/  IMAD.WIDE R64, R27, 0x2, R64 ;  /* 0x000000021b407825 */ /* 0x000fe200078e0240 */
[----:B------:R-:W-:Y:S02]  /*2d00*/  UIADD3 UR12, UPT, UPT, UR12, -0x1, URZ ;  /* 0xffffffff0c0c7890 */ /* 0x000fe4000fffe0ff */
[----:B------:R-:W-:Y:S01]  /*2d10*/  UISETP.GT.AND UP0, UPT, UR13, 0x1, UPT ;  /* 0x000000010d00788c */ /* 0x000fe2000bf04270 */
[----:B------:R-:W-:-:S03]  /*2d20*/  VIADD R25, R25, 0xfffffff0 ;  /* 0xfffffff019197836 */ /* 0x000fc60000000000 */
[----:B--2---:R-:W-:Y:S02]  /*2d30*/  USEL UR4, URZ, 0x1, !UP0 ;  /* 0x00000001ff047887 */ /* 0x004fe4000c000000 */
[----:B------:R-:W-:Y:S02]  /*2d40*/  USEL UR13, UR13, URZ, !UP0 ;  /* 0x000000ff0d0d7287 */ /* 0x000fe4000c000000 */
[----:B------:R-:W-:Y:S02]  /*2d50*/  UISETP.NE.U32.AND UP0, UPT, UR12, URZ, UPT ;  /* 0x000000ff0c00728c */ /* 0x000fe4000bf05070 */
[----:B------:R-:W-:-:S03]  /*2d60*/  ULOP3.LUT UR6, UR5, UR4, URZ, 0x3c, !UPT ;  /* 0x0000000405067292 */ /* 0x000fc6000f8e3cff */
[----:B------:R-:W-:-:S04]  /*2d70*/  UMOV UR4, UR5 ;  /* 0x0000000500047c82 */ /* 0x000fc80008000000 */
[----:B------:R-:W-:Y:S01]  /*2d80*/  UMOV UR5, UR6 ;  /* 0x0000000600057c82 */ /* 0x000fe20008000000 */
[----:B------:R-:W-:Y:S05]  /*2d90*/  BRA.U UP0, `(.L_x_11) ;  /* 0xfffffff500907547 */ /* 0x000fea000b83ffff */
.L_x_8:
[----:B------:R-:W2:Y:S01]  /*2da0*/  LDCU UR5, c[0x0][0x3b4] ;  /* 0x00007680ff0577ac */ /* 0x000ea20008000800 */
[----:B------:R-:W-:Y:S01]  /*2db0*/  ISETP.GE.AND P4, PT, R26, 0x10, PT ;  /* 0x000000101a00780c */ /* 0x000fe20003f86270 */
[----:B------:R-:W-:Y:S01]  /*2dc0*/  VIADD R4, R0, 0x1 ;  /* 0x0000000100047836 */ /* 0x000fe20000000000 */
[----:B------:R-:W3:Y:S01]  /*2dd0*/  LDCU.128 UR20, c[0x0][0x390] ;  /* 0x00007200ff1477ac */ /* 0x000ee20008000c00 */
[----:B------:R-:W4:Y:S01]  /*2de0*/  LDCU UR6, c[0x0][0x3b8] ;  /* 0x00007700ff0677ac */ /* 0x000f220008000800 */
[C---:B--2---:R-:W-:Y:S01]  /*2df0*/  IMAD R3, R2.reuse, UR5, RZ ;  /* 0x0000000502037c24 */ /* 0x044fe2000f8e02ff */
[----:B---3--:R-:W-:-:S04]  /*2e00*/  ISETP.GE.AND P0, PT, R2, UR22, PT ;  /* 0x0000001602007c0c */ /* 0x008fc8000bf06270 */
[----:B------:R-:W-:Y:S01]  /*2e10*/  LEA R2, P3, R3, UR20, 0x1 ;  /* 0x0000001403027c11 */ /* 0x000fe2000f8608ff */
[----:B-1--4-:R-:W-:Y:S01]  /*2e20*/  IMAD R69, R0, UR6, RZ ;  /* 0x0000000600457c24 */ /* 0x012fe2000f8e02ff */
[----:B------:R-:W-:-:S03]  /*2e30*/  ISETP.LT.AND P5, PT, R4, UR23, !P0 ;  /* 0x0000001704007c0c */ /* 0x000fc6000c7a1270 */
[----:B------:R-:W-:Y:S01]  /*2e40*/  VIADD R73, R69, UR6 ;  /* 0x0000000645497c36 */ /* 0x000fe20008000000 */
[----:B------:R-:W-:Y:S09]  /*2e50*/  @!P4 BRA `(.L_x_12) ;  /* 0x000000000010c947 */ /* 0x000ff20003800000 */
[----:B------:R-:W-:-:S06]  /*2e60*/  USHF.L.U32 UR4, UR4, 0x1f, URZ ;  /* 0x0000001f04047899 */ /* 0x000fcc00080006ff */
[----:B------:R-:W-:-:S04]  /*2e70*/  IMAD.U32 R4, RZ, RZ, UR4 ;  /* 0x00000004ff047e24 */ /* 0x000fc8000f8e00ff */
[----:B------:R-:W1:Y:S02]  /*2e80*/  SYNCS.PHASECHK.TRANS64.TRYWAIT P4, [UR11], R4 ;  /* 0x00000004ff0075a7 */ /* 0x000e64000808110b */
[----:B-1----:R-:W-:Y:S05]  /*2e90*/  @!P4 BRA `(.L_x_13) ;  /* 0x0000001c00c8c947 */ /* 0x002fea0003800000 */
.L_x_12:
[----:B------:R-:W-:Y:S01]  /*2ea0*/  BAR.SYNC.DEFER_BLOCKING 0x0 ;  /* 0x0000000000007b1d */ /* 0x000fe20000010000 */
[C---:B------:R-:W-:Y:S01]  /*2eb0*/  VIADD R68, R0.reuse, 0x2 ;  /* 0x0000000200447836 */ /* 0x040fe20000000000 */
[----:B------:R-:W-:Y:S01]  /*2ec0*/  LEA.HI.X.SX32 R3, R3, UR21, 0x1, P3 ;  /* 0x0000001503037c11 */ /* 0x000fe200098f0eff */
[----:B------:R-:W-:Y:S01]  /*2ed0*/  VIADD R74, R73, UR6 ;  /* 0x00000006494a7c36 */ /* 0x000fe20008000000 */
[-C--:B------:R-:W-:Y:S01]  /*2ee0*/  LEA R70, P6, R69, R2.reuse, 0x1 ;  /* 0x0000000245467211 */ /* 0x080fe200078c08ff */
[----:B------:R-:W-:Y:S01]  /*2ef0*/  VIADD R80, R0, 0x3 ;  /* 0x0000000300507836 */ /* 0x000fe20000000000 */
[----:B------:R-:W-:Y:S01]  /*2f00*/  ISETP.LT.AND P4, PT, R68, UR23, !P0 ;  /* 0x0000001744007c0c */ /* 0x000fe2000c781270 */
[----:B------:R-:W-:Y:S01]  /*2f10*/  VIADD R75, R74, UR6 ;  /* 0x000000064a4b7c36 */ /* 0x000fe20008000000 */
[-C--:B------:R-:W-:Y:S01]  /*2f20*/  LEA R68, P3, R73, R2.reuse, 0x1 ;  /* 0x0000000249447211 */ /* 0x080fe200078608ff */
[----:B------:R-:W-:Y:S01]  /*2f30*/  VIADD R86, R0, 0x4 ;  /* 0x0000000400567836 */ /* 0x000fe20000000000 */
[----:B------:R-:W-:Y:S01]  /*2f40*/  LEA.HI.X.SX32 R71, R69, R3, 0x1, P6 ;  /* 0x0000000345477211 */ /* 0x000fe200030f0eff */
[----:B------:R-:W-:Y:S01]  /*2f50*/  VIADD R77, R75, UR6 ;  /* 0x000000064b4d7c36 */ /* 0x000fe20008000000 */
[----:B------:R-:W-:-:S02]  /*2f60*/  LEA R72, P6, R74, R2, 0x1 ;  /* 0x000000024a487211 */ /* 0x000fc400078c08ff */
[-C--:B------:R-:W-:Y:S01]  /*2f70*/  LEA.HI.X.SX32 R69, R73, R3.reuse, 0x1, P3 ;  /* 0x0000000349457211 */ /* 0x080fe200018f0eff */
[C---:B------:R-:W-:Y:S01]  /*2f80*/  VIADD R79, R77.reuse, UR6 ;  /* 0x000000064d4f7c36 */ /* 0x040fe20008000000 */
[-C--:B------:R-:W-:Y:S02]  /*2f90*/  LEA.HI.X.SX32 R73, R74, R3.reuse, 0x1, P6 ;  /* 0x000000034a497211 */ /* 0x080fe400030f0eff */
[----:B------:R-:W-:Y:S01]  /*2fa0*/  LEA R76, P6, R77, R2, 0x1 ;  /* 0x000000024d4c7211 */ /* 0x000fe200078c08ff */
[----:B------:R-:W-:Y:S01]  /*2fb0*/  VIADD R81, R79, UR6 ;  /* 0x000000064f517c36 */ /* 0x000fe20008000000 */
[----:B------:R-:W-:Y:S02]  /*2fc0*/  ISETP.LT.AND P3, PT, R0, UR23, !P0 ;  /* 0x0000001700007c0c */ /* 0x000fe4000c761270 */
[----:B------:R-:W-:Y:S01]  /*2fd0*/  LEA.HI.X.SX32 R77, R77, R3, 0x1, P6 ;  /* 0x000000034d4d7211 */ /* 0x000fe200030f0eff */
[----:B------:R-:W1:Y:S02]  /*2fe0*/  @!P2 SYNCS.CCTL.IV [UR14+0x1000] ;  /* 0x00100000ff00a9b1 */ /* 0x000e64000800000e */
[----:B-1----:R-:W-:Y:S01]  /*2ff0*/  BAR.SYNC.DEFER_BLOCKING 0x0 ;  /* 0x0000000000007b1d */ /* 0x002fe20000010000 */
[----:B------:R-:W-:-:S05]  /*3000*/  ISETP.LT.AND P6, PT, R80, UR23, !P0 ;  /* 0x0000001750007c0c */ /* 0x000fca000c7c1270 */
[----:B------:R-:W1:Y:S01]  /*3010*/  LDTM.x64 R4, tmem[UR10] ;  /* 0x0000000a000479ee */ /* 0x000e620008340000 */
[----:B------:R-:W2:Y:S01]  /*3020*/  @!P2 SYNCS.CCTL.IV [UR14+0x1008] ;  /* 0x00100800ff00a9b1 */ /* 0x000ea2000800000e */
[----:B------:R-:W-:Y:S01]  /*3030*/  LEA R74, P2, R75, R2, 0x1 ;  /* 0x000000024b4a7211 */ /* 0x000fe200078408ff */
[----:B------:R-:W-:-:S03]  /*3040*/  NOP ;  /* 0x0000000000007918 */ /* 0x000fc60000000000 */
[-C--:B------:R-:W-:Y:S02]  /*3050*/  LEA.HI.X.SX32 R75, R75, R3.reuse, 0x1, P2 ;  /* 0x000000034b4b7211 */ /* 0x080fe400010f0eff */
[----:B------:R-:W-:Y:S02]  /*3060*/  LEA R78, P2, R79, R2, 0x1 ;  /* 0x000000024f4e7211 */ /* 0x000fe400078408ff */
[----:B-1----:R-:W-:Y:S01]  /*3070*/  F2FP.BF16.F32.PACK_AB R85, R5, R4 ;  /* 0x000000040555723e */ /* 0x002fe200000010ff */
[----:B------:R-:W-:Y:S01]  /*3080*/  VIADD R5, R81, UR6 ;  /* 0x0000000651057c36 */ /* 0x000fe20008000000 */
[-C--:B------:R-:W-:Y:S02]  /*3090*/  LEA.HI.X.SX32 R79, R79, R3.reuse, 0x1, P2 ;  /* 0x000000034f4f7211 */ /* 0x080fe400010f0eff */
[----:B------:R-:W-:Y:S01]  /*30a0*/  LEA R80, P2, R81, R2, 0x1 ;  /* 0x0000000251507211 */ /* 0x000fe200078408ff */
[----:B------:R-:W-:Y:S01]  /*30b0*/  VIADD R84, R5, UR6 ;  /* 0x0000000605547c36 */ /* 0x000fe20008000000 */
[----:B------:R-:W-:Y:S01]  /*30c0*/  F2FP.BF16.F32.PACK_AB R6, R7, R6 ;  /* 0x000000060706723e */ /* 0x000fe200000010ff */
[----:B------:R-:W-:Y:S01]  /*30d0*/  VIADD R7, R0, 0x5 ;  /* 0x0000000500077836 */ /* 0x000fe20000000000 */
[----:B------:R-:W-:Y:S01]  /*30e0*/  LEA.HI.X.SX32 R81, R81, R3, 0x1, P2 ;  /* 0x0000000351517211 */ /* 0x000fe200010f0eff */
[----:B------:R1:W-:Y:S01]  /*30f0*/  @P3 STG.E.U16 desc[UR16][R70.64], R85 ;  /* 0x0000005546003986 */ /* 0x0003e2000c101510 */
[----:B------:R-:W-:-:S02]  /*3100*/  LEA R4, P2, R5, R2, 0x1 ;  /* 0x0000000205047211 */ /* 0x000fc400078408ff */
[----:B------:R-:W-:Y:S02]  /*3110*/  ISETP.LT.AND P3, PT, R86, UR23, !P0 ;  /* 0x0000001756007c0c */ /* 0x000fe4000c761270 */
[-C--:B------:R-:W-:Y:S02]  /*3120*/  LEA.HI.X.SX32 R5, R5, R3.reuse, 0x1, P2 ;  /* 0x0000000305057211 */ /* 0x080fe400010f0eff */
[C---:B------:R-:W-:Y:S02]  /*3130*/  LEA R82, P2, R84.reuse, R2, 0x1 ;  /* 0x0000000254527211 */ /* 0x040fe400078408ff */
[----:B------:R-:W-:Y:S02]  /*3140*/  F2FP.BF16.F32.PACK_AB R8, R9, R8 ;  /* 0x000000080908723e */ /* 0x000fe400000010ff */
[C---:B------:R-:W-:Y:S01]  /*3150*/  LEA.HI.X.SX32 R83, R84.reuse, R3, 0x1, P2 ;  /* 0x0000000354537211 */ /* 0x040fe200010f0eff */
[----:B------:R-:W-:Y:S01]  /*3160*/  VIADD R84, R84, UR6 ;  /* 0x0000000654547c36 */ /* 0x000fe20008000000 */
[----:B-1----:R-:W-:-:S02]  /*3170*/  PRMT R71, R85, 0x7632, R71 ;  /* 0x0000763255477816 */ /* 0x002fc40000000047 */
[----:B------:R-:W-:Y:S01]  /*3180*/  ISETP.LT.AND P2, PT, R7, UR23, !P0 ;  /* 0x0000001707007c0c */ /* 0x000fe2000c741270 */
[----:B------:R-:W-:Y:S01]  /*3190*/  VIADD R7, R0, 0x6 ;  /* 0x0000000600077836 */ /* 0x000fe20000000000 */
[C---:B------:R-:W-:Y:S01]  /*31a0*/  PRMT R70, R6.reuse, 0x7610, R70 ;  /* 0x0000761006467816 */ /* 0x040fe20000000046 */
[----:B------:R-:W-:Y:S01]  /*31b0*/  @P5 STG.E.U16 desc[UR16][R68.64], R71 ;  /* 0x0000004744005986 */ /* 0x000fe2000c101510 */
[----:B------:R-:W-:Y:S01]  /*31c0*/  PRMT R9, R6, 0x7632, R9 ;  /* 0x0000763206097816 */ /* 0x000fe20000000009 */
[C---:B------:R-:W-:Y:S01]  /*31d0*/  VIADD R6, R0.reuse, 0x8 ;  /* 0x0000000800067836 */ /* 0x040fe20000000000 */
[----:B------:R-:W-:Y:S01]  /*31e0*/  ISETP.LT.AND P5, PT, R7, UR23, !P0 ;  /* 0x0000001707007c0c */ /* 0x000fe2000c7a1270 */
[----:B------:R-:W-:Y:S01]  /*31f0*/  @P4 STG.E.U16 desc[UR16][R72.64], R70 ;  /* 0x0000004648004986 */ /* 0x000fe2000c101510 */
[C---:B------:R-:W-:Y:S01]  /*3200*/  VIADD R7, R0.reuse, 0x7 ;  /* 0x0000000700077836 */ /* 0x040fe20000000000 */
[----:B------:R-:W-:Y:S01]  /*3210*/  F2FP.BF16.F32.PACK_AB R10, R11, R10 ;  /* 0x0000000a0b0a723e */ /* 0x000fe200000010ff */
[----:B------:R-:W-:Y:S01]  /*3220*/  VIADD R11, R0, 0xe ;  /* 0x0000000e000b7836 */ /* 0x000fe20000000000 */
[----:B------:R1:W-:Y:S01]  /*3230*/  @P6 STG.E.U16 desc[UR16][R74.64], R9 ;  /* 0x000000094a006986 */ /* 0x0003e2000c101510 */
[----:B------:R-:W-:Y:S01]  /*3240*/  ISETP.LT.AND P6, PT, R6, UR23, !P0 ;  /* 0x0000001706007c0c */ /* 0x000fe2000c7c1270 */
[----:B------:R-:W-:Y:S01]  /*3250*/  VIADD R6, R0, 0x9 ;  /* 0x0000000900067836 */ /* 0x000fe20000000000 */
[----:B------:R-:W-:Y:S01]  /*3260*/  ISETP.LT.AND P4, PT, R7, UR23, !P0 ;  /* 0x0000001707007c0c */ /* 0x000fe2000c781270 */
[----:B------:R3:W-:Y:S01]  /*3270*/  @P3 STG.E.U16 desc[UR16][R76.64], R8 ;  /* 0x000000084c003986 */ /* 0x0007e2000c101510 */
[----:B------:R-:W-:-:S02]  /*3280*/  PRMT R7, R8, 0x7632, R7 ;  /* 0x0000763208077816 */ /* 0x000fc40000000007 */
[----:B------:R-:W-:Y:S01]  /*3290*/  ISETP.LT.AND P3, PT, R6, UR23, !P0 ;  /* 0x0000001706007c0c */ /* 0x000fe2000c761270 */
[C---:B------:R-:W-:Y:S01]  /*32a0*/  VIADD R6, R0.reuse, 0xa ;  /* 0x0000000a00067836 */ /* 0x040fe20000000000 */
[----:B------:R-:W-:Y:S01]  /*32b0*/  F2FP.BF16.F32.PACK_AB R12, R13, R12 ;  /* 0x0000000c0d0c723e */ /* 0x000fe200000010ff */
[----:B------:R4:W-:Y:S01]  /*32c0*/  @P2 STG.E.U16 desc[UR16][R78.64], R7 ;  /* 0x000000074e002986 */ /* 0x0009e2000c101510 */
[----:B------:R-:W-:Y:S01]  /*32d0*/  F2FP.BF16.F32.PACK_AB R14, R15, R14 ;  /* 0x0000000e0f0e723e */ /* 0x000fe200000010ff */
[----:B------:R-:W-:Y:S01]  /*32e0*/  VIADD R15, R0, 0x3e ;  /* 0x0000003e000f7836 */ /* 0x000fe20000000000 */
[----:B------:R-:W-:Y:S01]  /*32f0*/  ISETP.LT.AND P2, PT, R6, UR23, !P0 ;  /* 0x0000001706007c0c */ /* 0x000fe2000c741270 */
[----:B------:R-:W-:Y:S01]  /*3300*/  VIADD R6, R0, 0xb ;  /* 0x0000000b00067836 */ /* 0x000fe20000000000 */
[----:B-1----:R-:W-:Y:S01]  /*3310*/  PRMT R9, R10, 0x7632, R9 ;  /* 0x000076320a097816 */ /* 0x002fe20000000009 */
[----:B------:R1:W-:Y:S01]  /*3320*/  @P5 STG.E.U16 desc[UR16][R80.64], R10 ;  /* 0x0000000a50005986 */ /* 0x0003e2000c101510 */
[----:B---3--:R-:W-:Y:S01]  /*3330*/  VIADD R8, R0, 0xc ;  /* 0x0000000c00087836 */ /* 0x008fe20000000000 */
[----:B------:R-:W-:-:S02]  /*3340*/  PRMT R13, R14, 0x7632, R13 ;  /* 0x000076320e0d7816 */ /* 0x000fc4000000000d */
[----:B------:R-:W-:Y:S01]  /*3350*/  ISETP.LT.AND P5, PT, R6, UR23, !P0 ;  /* 0x0000001706007c0c */ /* 0x000fe2000c7a1270 */
[----:B------:R3:W-:Y:S01]  /*3360*/  @P4 STG.E.U16 desc[UR16][R4.64], R9 ;  /* 0x0000000904004986 */ /* 0x0007e2000c101510 */
[C---:B------:R-:W-:Y:S02]  /*3370*/  LEA R6, P4, R84.reuse, R2, 0x1 ;  /* 0x0000000254067211 */ /* 0x040fe400078808ff */
[----:B------:R-:W-:Y:S01]  /*3380*/  F2FP.BF16.F32.PACK_AB R16, R17, R16 ;  /* 0x000000101110723e */ /* 0x000fe200000010ff */
[----:B------:R-:W-:Y:S01]  /*3390*/  @P6 STG.E.U16 desc[UR16][R82.64], R12 ;  /* 0x0000000c52006986 */ /* 0x000fe2000c101510 */
[C---:B----4-:R-:W-:Y:S01]  /*33a0*/  LEA.HI.X.SX32 R7, R84.reuse, R3, 0x1, P4 ;  /* 0x0000000354077211 */ /* 0x050fe200020f0eff */
[----:B------:R-:W-:Y:S01]  /*33b0*/  VIADD R84, R84, UR6 ;  /* 0x0000000654547c36 */ /* 0x000fe20008000000 */
[----:B------:R-:W-:Y:S01]  /*33c0*/  ISETP.LT.AND P4, PT, R8, UR23, !P0 ;  /* 0x0000001708007c0c */ /* 0x000fe2000c781270 */
[----:B------:R-:W-:Y:S01]  /*33d0*/  VIADD R8, R0, 0xd ;  /* 0x0000000d00087836 */ /* 0x000fe20000000000 */
[----:B------:R-:W-:Y:S01]  /*33e0*/  F2FP.BF16.F32.PACK_AB R18, R19, R18 ;  /* 0x000000121312723e */ /* 0x000fe200000010ff */
[----:B-1----:R-:W-:Y:S01]  /*33f0*/  VIADD R10, R84, UR6 ;  /* 0x00000006540a7c36 */ /* 0x002fe20008000000 */
[----:B------:R-:W-:-:S02]  /*3400*/  F2FP.BF16.F32.PACK_AB R20, R21, R20 ;  /* 0x000000141514723e */ /* 0x000fc400000010ff */
[----:B---3--:R-:W-:Y:S02]  /*3410*/  PRMT R5, R12, 0x7632, R5 ;  /* 0x000076320c057816 */ /* 0x008fe40000000005 */
[----:B------:R-:W-:Y:S02]  /*3420*/  LEA R4, P6, R84, R2, 0x1 ;  /* 0x0000000254047211 */ /* 0x000fe400078c08ff */
[----:B------:R-:W-:Y:S01]  /*3430*/  F2FP.BF16.F32.PACK_AB R22, R23, R22 ;  /* 0x000000161716723e */ /* 0x000fe200000010ff */
[----:B------:R1:W-:Y:S01]  /*3440*/  @P3 STG.E.U16 desc[UR16][R6.64], R5 ;  /* 0x0000000506003986 */ /* 0x0003e2000c101510 */
[----:B------:R-:W-:Y:S02]  /*3450*/  ISETP.LT.AND P3, PT, R8, UR23, !P0 ;  /* 0x0000001708007c0c */ /* 0x000fe4000c761270 */
[----:B------:R-:W-:Y:S02]  /*3460*/  F2FP.BF16.F32.PACK_AB R24, R25, R24 ;  /* 0x000000181918723e */ /* 0x000fe400000010ff */
[----:B------:R-:W-:-:S02]  /*3470*/  F2FP.BF16.F32.PACK_AB R26, R27, R26 ;  /* 0x0000001a1b1a723e */ /* 0x000fc400000010ff */
[----:B------:R-:W-:Y:S02]  /*3480*/  F2FP.BF16.F32.PACK_AB R28, R29, R28 ;  /* 0x0000001c1d1c723e */ /* 0x000fe400000010ff */
[----:B------:R-:W-:Y:S02]  /*3490*/  F2FP.BF16.F32.PACK_AB R30, R31, R30 ;  /* 0x0000001e1f1e723e */ /* 0x000fe400000010ff */
[----:B------:R-:W-:Y:S01]  /*34a0*/  F2FP.BF16.F32.PACK_AB R32, R33, R32 ;  /* 0x000000202120723e */ /* 0x000fe200000010ff */
[----:B-1----:R-:W-:Y:S01]  /*34b0*/  VIADD R7, R0, 0xf ;  /* 0x0000000f00077836 */ /* 0x002fe20000000000 */
[-C--:B------:R-:W-:Y:S02]  /*34c0*/  LEA.HI.X.SX32 R5, R84, R3.reuse, 0x1, P6 ;  /* 0x0000000354057211 */ /* 0x080fe400030f0eff */
[C---:B------:R-:W-:Y:S02]  /*34d0*/  LEA R8, P6, R10.reuse, R2, 0x1 ;  /* 0x000000020a087211 */ /* 0x040fe400078c08ff */
[----:B------:R-:W-:Y:S01]  /*34e0*/  F2FP.BF16.F32.PACK_AB R34, R35, R34 ;  /* 0x000000222322723e */ /* 0x000fe200000010ff */
[----:B------:R1:W-:Y:S01]  /*34f0*/  @P2 STG.E.U16 desc[UR16][R4.64], R14 ;  /* 0x0000000e04002986 */ /* 0x0003e2000c101510 */
[C---:B------:R-:W-:Y:S01]  /*3500*/  LEA.HI.X.SX32 R9, R10.reuse, R3, 0x1, P6 ;  /* 0x000000030a097211 */ /* 0x040fe200030f0eff */
[----:B------:R-:W-:Y:S01]  /*3510*/  VIADD R10, R10, UR6 ;  /* 0x000000060a0a7c36 */ /* 0x000fe20008000000 */
[----:B------:R-:W-:-:S02]  /*3520*/  ISETP.LT.AND P2, PT, R11, UR23, !P0 ;  /* 0x000000170b007c0c */ /* 0x000fc4000c741270 */
[----:B------:R-:W-:Y:S01]  /*3530*/  F2FP.BF16.F32.PACK_AB R36, R37, R36 ;  /* 0x000000242524723e */ /* 0x000fe200000010ff */
[C---:B------:R-:W-:Y:S01]  /*3540*/  VIADD R12, R10.reuse, UR6 ;  /* 0x000000060a0c7c36 */ /* 0x040fe20008000000 */
[CC--:B------:R-:W-:Y:S01]  /*3550*/  LEA R6, P6, R10.reuse, R2.reuse, 0x1 ;  /* 0x000000020a067211 */ /* 0x0c0fe200078c08ff */
[----:B------:R3:W-:Y:S01]  /*3560*/  @P5 STG.E.U16 desc[UR16][R8.64], R13 ;  /* 0x0000000d08005986 */ /* 0x0007e2000c101510 */
[----:B------:R-:W-:Y:S02]  /*3570*/  ISETP.LT.AND P5, PT, R7, UR23, !P0 ;  /* 0x0000001707007c0c */ /* 0x000fe4000c7a1270 */
[-C--:B------:R-:W-:Y:S01]  /*3580*/  LEA.HI.X.SX32 R7, R10, R3.reuse, 0x1, P6 ;  /* 0x000000030a077211 */ /* 0x080fe200030f0eff */
[----:B-1----:R-:W-:Y:S01]  /*3590*/  VIADD R4, R0, 0x10 ;  /* 0x0000001000047836 */ /* 0x002fe20000000000 */
[----:B------:R-:W-:Y:S01]  /*35a0*/  LEA R10, P6, R12, R2, 0x1 ;  /* 0x000000020c0a7211 */ /* 0x000fe200078c08ff */
[----:B------:R-:W-:Y:S01]  /*35b0*/  VIADD R5, R0, 0x11 ;  /* 0x0000001100057836 */ /* 0x000fe20000000000 */
[----:B------:R-:W-:Y:S01]  /*35c0*/  F2FP.BF16.F32.PACK_AB R38, R39, R38 ;  /* 0x000000262726723e */ /* 0x000fe200000010ff */
[----:B------:R1:W-:Y:S01]  /*35d0*/  @P4 STG.E.U16 desc[UR16][R6.64], R16 ;  /* 0x0000001006004986 */ /* 0x0003e2000c101510 */
[C---:B------:R-:W-:Y:S01]  /*35e0*/  LEA.HI.X.SX32 R11, R12.reuse, R3, 0x1, P6 ;  /* 0x000000030c0b7211 */ /* 0x040fe200030f0eff */
[----:B------:R-:W-:Y:S01]  /*35f0*/  VIADD R12, R12, UR6 ;  /* 0x000000060c0c7c36 */ /* 0x000fe20008000000 */
[----:B------:R-:W-:Y:S01]  /*3600*/  ISETP.LT.AND P4, PT, R4, UR23, !P0 ;  /* 0x0000001704007c0c */ /* 0x000fe2000c781270 */
[----:B------:R-:W-:Y:S01]  /*3610*/  VIADD R14, R0, 0x3f ;  /* 0x0000003f000e7836 */ /* 0x000fe20000000000 */
[----:B---3--:R-:W-:Y:S01]  /*3620*/  PRMT R9, R16, 0x7632, R9 ;  /* 0x0000763210097816 */ /* 0x008fe20000000009 */
[C---:B------:R-:W-:Y:S01]  /*3630*/  VIADD R13, R12.reuse, UR6 ;  /* 0x000000060c0d7c36 */ /* 0x040fe20008000000 */
[----:B------:R-:W-:-:S02]  /*3640*/  LEA R4, P6, R12, R2, 0x1 ;  /* 0x000000020c047211 */ /* 0x000fc400078c08ff */
[----:B------:R-:W-:Y:S01]  /*3650*/  F2FP.BF16.F32.PACK_AB R40, R41, R40 ;  /* 0x000000282928723e */ /* 0x000fe200000010ff */
[----:B------:R3:W-:Y:S01]  /*3660*/  @P3 STG.E.U16 desc[UR16][R10.64], R9 ;  /* 0x000000090a003986 */ /* 0x0007e2000c101510 */
[----:B------:R-:W-:Y:S01]  /*3670*/  ISETP.LT.AND P3, PT, R5, UR23, !P0 ;  /* 0x0000001705007c0c */ /* 0x000fe2000c761270 */
[----:B-1----:R-:W-:Y:S01]  /*3680*/  VIADD R6, R0, 0x12 ;  /* 0x0000001200067836 */ /* 0x002fe20000000000 */
[----:B------:R-:W-:Y:S01]  /*3690*/  LEA.HI.X.SX32 R5, R12, R3, 0x1, P6 ;  /* 0x000000030c057211 */ /* 0x000fe200030f0eff */
[----:B------:R-:W-:Y:S01]  /*36a0*/  VIADD R7, R0, 0x13 ;  /* 0x0000001300077836 */ /* 0x000fe20000000000 */
[----:B------:R-:W-:Y:S02]  /*36b0*/  LEA R8, P6, R13, R2, 0x1 ;  /* 0x000000020d087211 */ /* 0x000fe400078c08ff */
[----:B------:R-:W-:Y:S01]  /*36c0*/  F2FP.BF16.F32.PACK_AB R42, R43, R42 ;  /* 0x0000002a2b2a723e */ /* 0x000fe200000010ff */
[----:B------:R1:W-:Y:S01]  /*36d0*/  @P2 STG.E.U16 desc[UR16][R4.64], R18 ;  /* 0x0000001204002986 */ /* 0x0003e2000c101510 */
[----:B------:R-:W-:-:S02]  /*36e0*/  ISETP.LT.AND P2, PT, R6, UR23, !P0 ;  /* 0x0000001706007c0c */ /* 0x000fc4000c741270 */
[----:B------:R-:W-:Y:S02]  /*36f0*/  F2FP.BF16.F32.PACK_AB R44, R45, R44 ;  /* 0x0000002c2d2c723e */ /* 0x000fe400000010ff */
[CC--:B---3--:R-:W-:Y:S01]  /*3700*/  LEA.HI.X.SX32 R9, R13.reuse, R3.reuse, 0x1, P6 ;  /* 0x000000030d097211 */ /* 0x0c8fe200030f0eff */
[----:B------:R-:W-:Y:S01]  /*3710*/  VIADD R13, R13, UR6 ;  /* 0x000000060d0d7c36 */ /* 0x000fe20008000000 */
[----:B------:R-:W-:Y:S02]  /*3720*/  PRMT R11, R18, 0x7632, R11 ;  /* 0x00007632120b7816 */ /* 0x000fe4000000000b */
[----:B------:R-:W-:Y:S01]  /*3730*/  F2FP.BF16.F32.PACK_AB R46, R47, R46 ;  /* 0x0000002e2f2e723e */ /* 0x000fe200000010ff */
[C---:B------:R-:W-:Y:S01]  /*3740*/  VIADD R12, R13.reuse, UR6 ;  /* 0x000000060d0c7c36 */ /* 0x040fe20008000000 */
[-C--:B------:R-:W-:Y:S01]  /*3750*/  LEA R6, P6, R13, R2.reuse, 0x1 ;  /* 0x000000020d067211 */ /* 0x080fe200078c08ff */
[----:B------:R3:W-:Y:S01]  /*3760*/  @P5 STG.E.U16 desc[UR16][R8.64], R11 ;  /* 0x0000000b08005986 */ /* 0x0007e2000c101510 */
[----:B------:R-:W-:Y:S01]  /*3770*/  ISETP.LT.AND P5, PT, R7, UR23, !P0 ;  /* 0x0000001707007c0c */ /* 0x000fe2000c7a1270 */
[C---:B-1----:R-:W-:Y:S01]  /*3780*/  VIADD R4, R0.reuse, 0x14 ;  /* 0x0000001400047836 */ /* 0x042fe20000000000 */
[----:B------:R-:W-:Y:S01]  /*3790*/  LEA.HI.X.SX32 R7, R13, R3, 0x1, P6 ;  /* 0x000000030d077211 */ /* 0x000fe200030f0eff */
[----:B------:R-:W-:Y:S01]  /*37a0*/  VIADD R5, R0, 0x15 ;  /* 0x0000001500057836 */ /* 0x000fe20000000000 */
[----:B------:R-:W-:-:S02]  /*37b0*/  LEA R10, P6, R12, R2, 0x1 ;  /* 0x000000020c0a7211 */ /* 0x000fc400078c08ff */
[----:B------:R-:W-:Y:S01]  /*37c0*/  F2FP.BF16.F32.PACK_AB R48, R49, R48 ;  /* 0x000000303130723e */ /* 0x000fe200000010ff */
[----:B------:R1:W-:Y:S01]  /*37d0*/  @P4 STG.E.U16 desc[UR16][R6.64], R20 ;  /* 0x0000001406004986 */ /* 0x0003e2000c101510 */
[----:B------:R-:W-:Y:S02]  /*37e0*/  ISETP.LT.AND P4, PT, R4, UR23, !P0 ;  /* 0x0000001704007c0c */ /* 0x000fe4000c781270 */
        /* <DEDUP_REMOVED lines=9> */
[----:B-1----:R-:W-:Y:S01]  /*3880*/  VIADD R6, R0, 0x16 ;  /* 0x0000001600067836 */ /* 0x002fe20000000000 */
        /* <DEDUP_REMOVED lines=38> */
[C---:B---3--:R-:W-:Y:S01]  /*3af0*/  LEA.HI.X.SX32 R9, R13.reuse, R3, 0x1, P6 ;  /* 0x000000030d097211 */ /* 0x048fe200030f0eff */
[----:B------:R-:W-:Y:S01]  /*3b00*/  VIADD R13, R13, UR6 ;  /* 0x000000060d0d7c36 */ /* 0x000fe20008000000 */
[----:B------:R-:W-:-:S03]  /*3b10*/  PRMT R11, R26, 0x7632, R11 ;  /* 0x000076321a0b7816 */ /* 0x000fc6000000000b */
[C---:B------:R-:W-:Y:S01]  /*3b20*/  VIADD R12, R13.reuse, UR6 ;  /* 0x000000060d0c7c36 */ /* 0x040fe20008000000 */
[-C--:B------:R-:W-:Y:S01]  /*3b30*/  LEA R6, P6, R13, R2.reuse, 0x1 ;  /* 0x000000020d067211 */ /* 0x080fe200078c08ff */
[----:B------:R3:W-:Y:S01]  /*3b40*/  @P5 STG.E.U16 desc[UR16][R8.64], R11 ;  /* 0x0000000b08005986 */ /* 0x0007e2000c101510 */
[----:B------:R-:W-:Y:S01]  /*3b50*/  ISETP.LT.AND P5, PT, R7, UR23, !P0 ;  /* 0x0000001707007c0c */ /* 0x000fe2000c7a1270 */
[C---:B-1----:R-:W-:Y:S01]  /*3b60*/  VIADD R4, R0.reuse, 0x1c ;  /* 0x0000001c00047836 */ /* 0x042fe20000000000 */
[----:B------:R-:W-:Y:S01]  /*3b70*/  LEA.HI.X.SX32 R7, R13, R3, 0x1, P6 ;  /* 0x000000030d077211 */ /* 0x000fe200030f0eff */
[----:B------:R-:W-:Y:S01]  /*3b80*/  VIADD R5, R0, 0x1d ;  /* 0x0000001d00057836 */ /* 0x000fe20000000000 */
[----:B------:R-:W-:-:S03]  /*3b90*/  LEA R10, P6, R12, R2, 0x1 ;  /* 0x000000020c0a7211 */ /* 0x000fc600078c08ff */
        /* <DEDUP_REMOVED lines=9> */
[----:B-1----:R-:W-:Y:S01]  /*3c30*/  VIADD R6, R0, 0x1e ;  /* 0x0000001e00067836 */ /* 0x002fe20000000000 */
        /* <DEDUP_REMOVED lines=195> */
[----:B------:R-:W-:Y:S02]  /*4870*/  LEA.HI.X.SX32 R7, R13, R3, 0x1, P6 ;  /* 0x000000030d077211 */ /* 0x000fe400030f0eff */
[----:B------:R-:W-:Y:S02]  /*4880*/  LEA R10, P6, R12, R2, 0x1 ;  /* 0x000000020c0a7211 */ /* 0x000fe400078c08ff */
[----:B------:R-:W-:Y:S01]  /*4890*/  PRMT R5, R60, 0x7632, R5 ;  /* 0x000076323c057816 */ /* 0x000fe20000000005 */
[----:B------:R1:W-:Y:S01]  /*48a0*/  @P4 STG.E.U16 desc[UR16][R6.64], R60 ;  /* 0x0000003c06004986 */ /* 0x0003e2000c101510 */
[----:B------:R-:W-:-:S02]  /*48b0*/  ISETP.LT.AND P4, PT, R4, UR23, !P0 ;  /* 0x0000001704007c0c */ /* 0x000fc4000c781270 */
[C---:B---3--:R-:W-:Y:S01]  /*48c0*/  LEA.HI.X.SX32 R11, R12.reuse, R3, 0x1, P6 ;  /* 0x000000030c0b7211 */ /* 0x048fe200030f0eff */
[----:B------:R-:W-:Y:S02]  /*48d0*/  VIADD R12, R12, UR6 ;  /* 0x000000060c0c7c36 */ /* 0x000fe40008000000 */
[----:B------:R-:W-:Y:S02]  /*48e0*/  VIADD R9, R0, 0x3d ;  /* 0x0000003d00097836 */ /* 0x000fe40000000000 */
[----:B------:R3:W-:Y:S01]  /*48f0*/  @P3 STG.E.U16 desc[UR16][R10.64], R5 ;  /* 0x000000050a003986 */ /* 0x0007e2000c101510 */
[C---:B------:R-:W-:Y:S01]  /*4900*/  LEA R4, P3, R12.reuse, R2, 0x1 ;  /* 0x000000020c047211 */ /* 0x040fe200078608ff */
[----:B------:R-:W-:-:S05]  /*4910*/  VIADD R8, R12, UR6 ;  /* 0x000000060c087c36 */ /* 0x000fca0008000000 */
[----:B-1----:R-:W-:-:S04]  /*4920*/  LEA R6, P6, R8, R2, 0x1 ;  /* 0x0000000208067211 */ /* 0x002fc800078c08ff */
[-C--:B------:R-:W-:Y:S02]  /*4930*/  LEA.HI.X.SX32 R7, R8, R3.reuse, 0x1, P6 ;  /* 0x0000000308077211 */ /* 0x080fe400030f0eff */
[----:B---3--:R-:W-:Y:S02]  /*4940*/  LEA.HI.X.SX32 R5, R12, R3, 0x1, P3 ;  /* 0x000000030c057211 */ /* 0x008fe400018f0eff */
[----:B------:R-:W-:Y:S01]  /*4950*/  ISETP.LT.AND P3, PT, R9, UR23, !P0 ;  /* 0x0000001709007c0c */ /* 0x000fe2000c761270 */
[----:B------:R-:W-:Y:S02]  /*4960*/  VIADD R9, R8, UR6 ;  /* 0x0000000608097c36 */ /* 0x000fe40008000000 */
[----:B------:R1:W-:Y:S02]  /*4970*/  @P2 STG.E.U16 desc[UR16][R4.64], R62 ;  /* 0x0000003e04002986 */ /* 0x0003e4000c101510 */
[C---:B------:R-:W-:Y:S01]  /*4980*/  VIADD R11, R9.reuse, UR6 ;  /* 0x00000006090b7c36 */ /* 0x040fe20008000000 */
[----:B------:R-:W-:-:S03]  /*4990*/  LEA R8, P2, R9, R2, 0x1 ;  /* 0x0000000209087211 */ /* 0x000fc600078408ff */
[C---:B------:R-:W-:Y:S01]  /*49a0*/  VIADD R13, R11.reuse, UR6 ;  /* 0x000000060b0d7c36 */ /* 0x040fe20008000000 */
[-C--:B------:R-:W-:Y:S02]  /*49b0*/  LEA R10, P6, R11, R2.reuse, 0x1 ;  /* 0x000000020b0a7211 */ /* 0x080fe400078c08ff */
[-C--:B------:R-:W-:Y:S01]  /*49c0*/  LEA.HI.X.SX32 R9, R9, R3.reuse, 0x1, P2 ;  /* 0x0000000309097211 */ /* 0x080fe200010f0eff */
[----:B------:R-:W-:Y:S01]  /*49d0*/  VIADD R0, R13, UR6 ;  /* 0x000000060d007c36 */ /* 0x000fe20008000000 */
[----:B------:R-:W-:Y:S02]  /*49e0*/  LEA.HI.X.SX32 R11, R11, R3, 0x1, P6 ;  /* 0x000000030b0b7211 */ /* 0x000fe400030f0eff */
[----:B------:R-:W-:Y:S02]  /*49f0*/  LEA R12, P6, R13, R2, 0x1 ;  /* 0x000000020d0c7211 */ /* 0x000fe400078c08ff */
[----:B------:R-:W-:Y:S02]  /*4a00*/  ISETP.LT.AND P2, PT, R15, UR23, !P0 ;  /* 0x000000170f007c0c */ /* 0x000fe4000c741270 */
[----:B------:R-:W-:-:S02]  /*4a10*/  ISETP.LT.AND P0, PT, R14, UR23, !P0 ;  /* 0x000000170e007c0c */ /* 0x000fc4000c701270 */
[-C--:B------:R-:W-:Y:S02]  /*4a20*/  LEA.HI.X.SX32 R13, R13, R3.reuse, 0x1, P6 ;  /* 0x000000030d0d7211 */ /* 0x080fe400030f0eff */
[----:B------:R-:W-:Y:S02]  /*4a30*/  LEA R2, P6, R0, R2, 0x1 ;  /* 0x0000000200027211 */ /* 0x000fe400078c08ff */
[----:B-1----:R-:W-:Y:S02]  /*4a40*/  PRMT R4, R62, 0x7632, R4 ;  /* 0x000076323e047816 */ /* 0x002fe40000000004 */
[----:B------:R-:W-:Y:S02]  /*4a50*/  PRMT R5, R64, 0x7632, R5 ;  /* 0x0000763240057816 */ /* 0x000fe40000000005 */
[----:B------:R-:W-:Y:S01]  /*4a60*/  LEA.HI.X.SX32 R3, R0, R3, 0x1, P6 ;  /* 0x0000000300037211 */ /* 0x000fe200030f0eff */
[----:B------:R1:W-:Y:S01]  /*4a70*/  @P5 STG.E.U16 desc[UR16][R6.64], R4 ;  /* 0x0000000406005986 */ /* 0x0003e2000c101510 */
[----:B------:R-:W-:-:S03]  /*4a80*/  PRMT R0, R66, 0x7632, R0 ;  /* 0x0000763242007816 */ /* 0x000fc60000000000 */
[----:B------:R1:W-:Y:S04]  /*4a90*/  @P4 STG.E.U16 desc[UR16][R8.64], R64 ;  /* 0x0000004008004986 */ /* 0x0003e8000c101510 */
[----:B------:R1:W-:Y:S04]  /*4aa0*/  @P3 STG.E.U16 desc[UR16][R10.64], R5 ;  /* 0x000000050a003986 */ /* 0x0003e8000c101510 */
[----:B------:R1:W-:Y:S04]  /*4ab0*/  @P2 STG.E.U16 desc[UR16][R12.64], R66 ;  /* 0x000000420c002986 */ /* 0x0003e8000c101510 */
[----:B------:R1:W-:Y:S01]  /*4ac0*/  @P0 STG.E.U16 desc[UR16][R2.64], R0 ;  /* 0x0000000002000986 */ /* 0x0003e2000c101510 */
[----:B--2---:R-:W-:Y:S06]  /*4ad0*/  BAR.SYNC.DEFER_BLOCKING 0x0 ;  /* 0x0000000000007b1d */ /* 0x004fec0000010000 */
[----:B------:R-:W-:Y:S05]  /*4ae0*/  @P1 BRA `(.L_x_14) ;  /* 0x0000000000a01947 */ /* 0x000fea0003800000 */
[----:B------:R-:W2:Y:S01]  /*4af0*/  S2UR UR5, SR_CgaCtaId ;  /* 0x00000000000579c3 */ /* 0x000ea20000008800 */
[----:B------:R-:W-:Y:S01]  /*4b00*/  NOP ;  /* 0x0000000000007918 */ /* 0x000fe20000000000 */
[----:B------:R-:W-:Y:S01]  /*4b10*/  UMOV UR4, 0x50 ;  /* 0x0000005000047882 */ /* 0x000fe20000000000 */
[----:B-1----:R-:W-:Y:S02]  /*4b20*/  IMAD.U32 R0, RZ, RZ, UR15 ;  /* 0x0000000fff007e24 */ /* 0x002fe4000f8e00ff */
[----:B------:R-:W-:Y:S02]  /*4b30*/  IMAD.MOV.U32 R3, RZ, RZ, 0xf ;  /* 0x0000000fff037424 */ /* 0x000fe400078e00ff */
[----:B------:R-:W-:Y:S01]  /*4b40*/  IMAD.MOV.U32 R7, RZ, RZ, 0x1 ;  /* 0x00000001ff077424 */ /* 0x000fe200078e00ff */
[----:B------:R-:W-:-:S04]  /*4b50*/  LOP3.LUT R0, R0, 0xffff, RZ, 0xc0, !PT ;  /* 0x0000ffff00007812 */ /* 0x000fc800078ec0ff */
[----:B------:R-:W-:-:S05]  /*4b60*/  SHF.R.U32.HI R0, RZ, 0x5, R0 ;  /* 0x00000005ff007819 */ /* 0x000fca0000011600 */
[----:B------:R-:W-:Y:S01]  /*4b70*/  VIADD R2, R0, 0x10 ;  /* 0x0000001000027836 */ /* 0x000fe20000000000 */
[----:B------:R-:W-:Y:S01]  /*4b80*/  SHF.L.U32 R0, R3, R0, RZ ;  /* 0x0000000003007219 */ /* 0x000fe200000006ff */
[----:B--2---:R-:W-:-:S03]  /*4b90*/  ULEA UR6, UR5, UR4, 0x18 ;  /* 0x0000000405067291 */ /* 0x004fc6000f8ec0ff */
[----:B------:R-:W-:-:S04]  /*4ba0*/  SHF.L.U32 R3, R7, R2, RZ ;  /* 0x0000000207037219 */ /* 0x000fc800000006ff */
[----:B------:R-:W-:Y:S02]  /*4bb0*/  LOP3.LUT R0, R3, R0, RZ, 0xfc, !PT ;  /* 0x0000000003007212 */ /* 0x000fe400078efcff */
[----:B------:R-:W1:Y:S02]  /*4bc0*/  LDS R5, [UR6] ;  /* 0x00000006ff057984 */ /* 0x000e640008000800 */
[C---:B------:R-:W-:Y:S02]  /*4bd0*/  LOP3.LUT R2, R0.reuse, 0xffff, RZ, 0xc0, !PT ;  /* 0x0000ffff00027812 */ /* 0x040fe400078ec0ff */
[----:B-1----:R-:W-:-:S04]  /*4be0*/  LOP3.LUT R3, R0, 0xffff, R5, 0x80, !PT ;  /* 0x0000ffff00037812 */ /* 0x002fc800078e8005 */
[----:B------:R-:W-:-:S13]  /*4bf0*/  ISETP.NE.AND P0, PT, R3, R2, PT ;  /* 0x000000020300720c */ /* 0x000fda0003f05270 */
[----:B------:R-:W-:Y:S05]  /*4c00*/  @P0 BRA `(.L_x_15) ;  /* 0x0000000000500947 */ /* 0x000fea0003800000 */
[----:B------:R-:W-:Y:S02]  /*4c10*/  SHF.R.U32.HI R5, RZ, 0x10, R5 ;  /* 0x00000010ff057819 */ /* 0x000fe40000011605 */
[----:B------:R-:W-:-:S04]  /*4c20*/  SHF.R.U32.HI R2, RZ, 0x10, R0 ;  /* 0x00000010ff027819 */ /* 0x000fc80000011600 */
[----:B------:R-:W-:-:S04]  /*4c30*/  LOP3.LUT R5, R5, R2, RZ, 0xc0, !PT ;  /* 0x0000000205057212 */ /* 0x000fc800078ec0ff */
[----:B------:R-:W-:-:S13]  /*4c40*/  ISETP.NE.AND P0, PT, R5, R2, PT ;  /* 0x000000020500720c */ /* 0x000fda0003f05270 */
[----:B------:R-:W-:Y:S05]  /*4c50*/  @P0 BRA `(.L_x_16) ;  /* 0x0000000000300947 */ /* 0x000fea0003800000 */
[----:B------:R-:W-:Y:S01]  /*4c60*/  R2UR UR4, R0 ;  /* 0x00000000000472ca */ /* 0x000fe200000e0000 */
[----:B------:R-:W-:Y:S01]  /*4c70*/  VOTEU.ANY UR5, UPT, PT ;  /* 0x0000000000057886 */ /* 0x000fe200038e0100 */
[----:B------:R-:W1:Y:S01]  /*4c80*/  S2R R0, SR_LANEID ;  /* 0x0000000000007919 */ /* 0x000e620000000000 */
[----:B------:R-:W-:-:S10]  /*4c90*/  UFLO.U32 UR5, UR5 ;  /* 0x00000005000572bd */ /* 0x000fd400080e0000 */
[----:B------:R-:W-:-:S06]  /*4ca0*/  ULOP3.LUT UR4, URZ, UR4, URZ, 0x33, !UPT ;  /* 0x00000004ff047292 */ /* 0x000fcc000f8e33ff */
[----:B------:R-:W-:-:S04]  /*4cb0*/  IMAD.U32 R2, RZ, RZ, UR4 ;  /* 0x00000004ff027e24 */ /* 0x000fc8000f8e00ff */
[----:B------:R-:W2:Y:S02]  /*4cc0*/  REDUX UR7, R2 ;  /* 0x00000000020773c4 */ /* 0x000ea40000000000 */
[----:B------:R3:W-:Y:S01]  /*4cd0*/  UTCATOMSWS.AND URZ, UR4 ;  /* 0x0000000400ff79e3 */ /* 0x0007e20008000000 */
[----:B-1----:R-:W-:Y:S01]  /*4ce0*/  ISETP.EQ.U32.AND P0, PT, R0, UR5, PT ;  /* 0x0000000500007c0c */ /* 0x002fe2000bf02070 */
[----:B--2---:R-:W-:-:S12]  /*4cf0*/  IMAD.U32 R0, RZ, RZ, UR7 ;  /* 0x00000007ff007e24 */ /* 0x004fd8000f8e00ff */
[----:B------:R3:W-:Y:S01]  /*4d00*/  @P0 ATOMS.AND RZ, [UR6], R0 ;  /* 0x00000000ffff098c */ /* 0x0007e2000a800006 */
[----:B------:R-:W-:Y:S05]  /*4d10*/  BRA `(.L_x_14) ;  /* 0x0000000000147947 */ /* 0x000fea0003800000 */
.L_x_16:
[----:B------:R-:W-:-:S07]  /*4d20*/  MOV R2, 0x4d40 ;  /* 0x00004d4000027802 */ /* 0x000fce0000000f00 */
[----:B0-----:R-:W-:Y:S05]  /*4d30*/  CALL.REL.NOINC `($__internal_0_$__cuda_sm10x_tcgen05_guardrail_trap_col_being_dealloced_not_returned_by_alloc) ;  /* 0x00000000002c7944 */ /* 0x001fea0003c00000 */
[----:B------:R-:W-:Y:S05]  /*4d40*/  BRA `(.L_x_14) ;  /* 0x0000000000087947 */ /* 0x000fea0003800000 */
.L_x_15:
[----:B------:R-:W-:-:S07]  /*4d50*/  MOV R2, 0x4d70 ;  /* 0x00004d7000027802 */ /* 0x000fce0000000f00 */
[----:B0-----:R-:W-:Y:S05]  /*4d60*/  CALL.REL.NOINC `($__internal_2_$__cuda_sm10x_tcgen05_guardrail_trap_unallocated_columns_being_dealloced) ;  /* 0x0000000000387944 */ /* 0x001fea0003c00000 */
.L_x_14:
[----:B------:R-:W-:Y:S01]  /*4d70*/  NOP ;  /* 0x0000000000007918 */ /* 0x000fe20000000000 */
[----:B---3--:R-:W-:Y:S05]  /*4d80*/  EXIT ;  /* 0x000000000000794d */ /* 0x008fea0003800000 */
.L_x_9:
[----:B------:R-:W1:Y:S02]  /*4d90*/  SYNCS.PHASECHK.TRANS64.TRYWAIT P3, [UR11], R80 ;  /* 0x00000050ff0075a7 */ /* 0x000e64000806110b */
[----:B-1----:R-:W-:Y:S05]  /*4da0*/  @!P3 BRA `(.L_x_9) ;  /* 0xfffffffc00f8b947 */ /* 0x002fea000383ffff */
[----:B------:R-:W-:Y:S05]  /*4db0*/  BRA `(.L_x_17) ;  /* 0xffffffd800e07947 */ /* 0x000fea000383ffff */
.L_x_13:
[----:B------:R-:W1:Y:S02]  /*4dc0*/  SYNCS.PHASECHK.TRANS64.TRYWAIT P4, [UR11], R4 ;  /* 0x00000004ff0075a7 */ /* 0x000e64000808110b */
[----:B-1----:R-:W-:Y:S05]  /*4dd0*/  @!P4 BRA `(.L_x_13) ;  /* 0xfffffffc00f8c947 */ /* 0x002fea000383ffff */
[----:B------:R-:W-:Y:S05]  /*4de0*/  BRA `(.L_x_12) ;  /* 0xffffffe0002c7947 */ /* 0x000fea000383ffff */
        .weak           $__internal_0_$__cuda_sm10x_tcgen05_guardrail_trap_col_being_dealloced_not_returned_by_alloc
        .type           $__internal_0_$__cuda_sm10x_tcgen05_guardrail_trap_col_being_dealloced_not_returned_by_alloc,@function
        .size           $__internal_0_$__cuda_sm10x_tcgen05_guardrail_trap_col_being_dealloced_not_returned_by_alloc,($__internal_1_$__cuda_sm10x_tcgen05_guardrail_trap_phase_invalid_during_alloc - $__internal_0_$__cuda_sm10x_tcgen05_guardrail_trap_col_being_dealloced_not_returned_by_alloc)
$__internal_0_$__cuda_sm10x_tcgen05_guardrail_trap_col_being_dealloced_not_returned_by_alloc:
[----:B------:R-:W-:Y:S05]  /*4df0*/  BPT.TRAP 0x1 ;  /* 0x000000040000795c */ /* 0x000fea0000300000 */
[----:B------:R-:W-:-:S04]  /*4e00*/  IMAD.MOV.U32 R3, RZ, RZ, 0x0 ;  /* 0x00000000ff037424 */ /* 0x000fc800078e00ff */
[----:B------:R-:W-:Y:S05]  /*4e10*/  RET.REL.NODEC R2 `(matmul_kernel) ;  /* 0xffffffb002787950 */ /* 0x000fea0003c3ffff */
        .weak           $__internal_1_$__cuda_sm10x_tcgen05_guardrail_trap_phase_invalid_during_alloc
        .type           $__internal_1_$__cuda_sm10x_tcgen05_guardrail_trap_phase_invalid_during_alloc,@function
        .size           $__internal_1_$__cuda_sm10x_tcgen05_guardrail_trap_phase_invalid_during_alloc,($__internal_2_$__cuda_sm10x_tcgen05_guardrail_trap_unallocated_columns_being_dealloced - $__internal_1_$__cuda_sm10x_tcgen05_guardrail_trap_phase_invalid_during_alloc)
$__internal_1_$__cuda_sm10x_tcgen05_guardrail_trap_phase_invalid_during_alloc:
[----:B------:R-:W-:Y:S05]  /*4e20*/  BPT.TRAP 0x1 ;  /* 0x000000040000795c */ /* 0x000fea0000300000 */
[----:B------:R-:W-:-:S04]  /*4e30*/  IMAD.MOV.U32 R3, RZ, RZ, 0x0 ;  /* 0x00000000ff037424 */ /* 0x000fc800078e00ff */
[----:B------:R-:W-:Y:S05]  /*4e40*/  RET.REL.NODEC R2 `(matmul_kernel) ;  /* 0xffffffb0026c7950 */ /* 0x000fea0003c3ffff */
        .weak           $__internal_2_$__cuda_sm10x_tcgen05_guardrail_trap_unallocated_columns_being_dealloced
        .type           $__internal_2_$__cuda_sm10x_tcgen05_guardrail_trap_unallocated_columns_being_dealloced,@function
        .size           $__internal_2_$__cuda_sm10x_tcgen05_guardrail_trap_unallocated_columns_being_dealloced,(.L_x_21 - $__internal_2_$__cuda_sm10x_tcgen05_guardrail_trap_unallocated_columns_being_dealloced)
$__internal_2_$__cuda_sm10x_tcgen05_guardrail_trap_unallocated_columns_being_dealloced:
[----:B------:R-:W-:Y:S05]  /*4e50*/  BPT.TRAP 0x1 ;  /* 0x000000040000795c */ /* 0x000fea0000300000 */
[----:B------:R-:W-:-:S04]  /*4e60*/  IMAD.MOV.U32 R3, RZ, RZ, 0x0 ;  /* 0x00000000ff037424 */ /* 0x000fc800078e00ff */
[----:B------:R-:W-:Y:S05]  /*4e70*/  RET.REL.NODEC R2 `(matmul_kernel) ;  /* 0xffffffb002607950 */ /* 0x000fea0003c3ffff */
.L_x_18:
[----:B------:R-:W-:-:S00]  /*4e80*/  BRA `(.L_x_18) ;  /* 0xfffffffc00fc7947 */ /* 0x000fc0000383ffff */
[----:B------:R-:W-:-:S00]  /*4e90*/  NOP ;  /* 0x0000000000007918 */ /* 0x000fc00000000000 */
        /* <DEDUP_REMOVED lines=14> */
.L_x_21:


//--------------------- .nv.shared.matmul_kernel  --------------------------
	.section	.nv.shared.matmul_kernel,"aw",@nobits
	.sectionflags	@""
	.align	16
	.zero		1024


//--------------------- .nv.shared.reserved.0     --------------------------
	.section	.nv.shared.reserved.0,"aw",@nobits
	.align	8
	.weak		__nv_reservedSMEM_offset_0_alias
	.size		__nv_reservedSMEM_offset_0_alias, 0, 64
	.other		__nv_reservedSMEM_offset_0_alias,@"STO_CUDA_RESERVED_SHARED STV_DEFAULT"
__nv_reservedSMEM_offset_0_alias:
	.zero		0
.nv.shared.reserved.0:
	.zero		64
	.weak		__nv_reservedSMEM_allocation_phase
	.type		__nv_reservedSMEM_allocation_phase,@object
	.size		__nv_reservedSMEM_allocation_phase,(.L_0 - __nv_reservedSMEM_allocation_phase)
__nv_reservedSMEM_allocation_phase:
	.zero		1
.L_0:
	.zero		7
	.weak		__nv_reservedSMEM_devtool_atexit_pc
	.type		__nv_reservedSMEM_devtool_atexit_pc,@object
	.size		__nv_reservedSMEM_devtool_atexit_pc,(__nv_reservedSMEM_allocation_mask - __nv_reservedSMEM_devtool_atexit_pc)
__nv_reservedSMEM_devtool_atexit_pc:
	.zero		8
	.weak		__nv_reservedSMEM_allocation_mask
	.type		__nv_reservedSMEM_allocation_mask,@object
	.size		__nv_reservedSMEM_allocation_mask,(.L_2 - __nv_reservedSMEM_allocation_mask)
__nv_reservedSMEM_allocation_mask:
	.zero		4
.L_2:


//--------------------- .nv.constant0.matmul_kernel --------------------------
	.section	.nv.constant0.matmul_kernel,"a",@progbits
	.sectionflags	@""
	.align	4
.nv.constant0.matmul_kernel:
	.zero		976


//--------------------- SYMBOLS --------------------------

	.type		.nv.reservedSmem.offset0,@object
	.size		.nv.reservedSmem.offset0,0x4
	.type		.nv.reservedSmem.cap,@object
	.size		.nv.reservedSmem.cap,0x4
